//
// Generated by NVIDIA NVVM Compiler
//
// Compiler Build ID: CL-36424714
// Cuda compilation tools, release 13.0, V13.0.88
// Based on NVVM 20.0.0
//

.version 9.0
.target sm_100
.address_size 64

	// .globl	_Z6kernelPKjP7ResPairiii

.visible .entry _Z6kernelPKjP7ResPairiii(
	.param .u64 .ptr .align 1 _Z6kernelPKjP7ResPairiii_param_0,
	.param .u64 .ptr .align 1 _Z6kernelPKjP7ResPairiii_param_1,
	.param .u32 _Z6kernelPKjP7ResPairiii_param_2,
	.param .u32 _Z6kernelPKjP7ResPairiii_param_3,
	.param .u32 _Z6kernelPKjP7ResPairiii_param_4
)
{
	.reg .pred 	%p<42>;
	.reg .b32 	%r<368>;
	.reg .b32 	%f<361>;
	.reg .b64 	%rd<96>;

	ld.param.u64 	%rd19, [_Z6kernelPKjP7ResPairiii_param_0];
	ld.param.u32 	%r154, [_Z6kernelPKjP7ResPairiii_param_2];
	ld.param.u32 	%r155, [_Z6kernelPKjP7ResPairiii_param_3];
	ld.param.u32 	%r156, [_Z6kernelPKjP7ResPairiii_param_4];
	cvta.to.global.u64 	%rd1, %rd19;
	mov.u32 	%r157, %ctaid.x;
	mov.u32 	%r158, %ntid.x;
	mov.u32 	%r159, %tid.x;
	mad.lo.s32 	%r1, %r157, %r158, %r159;
	mov.u32 	%r160, %ctaid.y;
	mov.u32 	%r161, %ntid.y;
	mov.u32 	%r162, %tid.y;
	mad.lo.s32 	%r2, %r160, %r161, %r162;
	setp.gt.s32 	%p1, %r1, %r154;
	setp.eq.s32 	%p2, %r1, 0;
	or.pred  	%p3, %p2, %p1;
	@%p3 bra 	$L__BB0_59;
	setp.lt.s32 	%p4, %r155, %r2;
	setp.eq.s32 	%p5, %r2, 0;
	or.pred  	%p6, %p5, %p4;
	@%p6 bra 	$L__BB0_59;
	ld.param.u32 	%r268, [_Z6kernelPKjP7ResPairiii_param_2];
	setp.eq.s32 	%p7, %r155, %r2;
	setp.eq.s32 	%p8, %r1, %r268;
	and.pred  	%p9, %p8, %p7;
	@%p9 bra 	$L__BB0_59;
	ld.param.u32 	%r269, [_Z6kernelPKjP7ResPairiii_param_2];
	mul.lo.s32 	%r165, %r1, %r2;
	mul.lo.s32 	%r166, %r155, %r269;
	sub.s32 	%r167, %r166, %r165;
	cvt.rn.f32.s32 	%f1, %r165;
	cvt.rn.f32.s32 	%f2, %r167;
	sub.s32 	%r3, %r155, %r2;
	add.s32 	%r168, %r3, 1;
	and.b32  	%r4, %r168, 3;
	and.b32  	%r5, %r168, -4;
	neg.s32 	%r6, %r5;
	mov.f32 	%f360, 0fFF7FFFFF;
	mov.b32 	%r275, 0;
$L__BB0_4:
	mov.u32 	%r11, %r275;
	add.s32 	%r169, %r11, -1;
	mul.lo.s32 	%r12, %r169, %r155;
	add.s32 	%r13, %r11, %r1;
	add.s32 	%r170, %r169, %r1;
	mul.lo.s32 	%r14, %r170, %r155;
	setp.ne.s32 	%p10, %r11, 0;
	@%p10 bra 	$L__BB0_29;
	setp.lt.u32 	%p27, %r3, 3;
	mov.b32 	%r306, 0;
	@%p27 bra 	$L__BB0_18;
	add.s32 	%r15, %r14, -1;
	mov.b32 	%r280, 0;
$L__BB0_7:
	add.s32 	%r21, %r280, %r2;
	add.s32 	%r229, %r280, %r15;
	add.s32 	%r230, %r229, %r2;
	mul.wide.s32 	%rd75, %r230, 4;
	add.s64 	%rd2, %rd1, %rd75;
	ld.global.u32 	%r281, [%rd2];
	setp.eq.s32 	%p28, %r280, 0;
	mul.wide.s32 	%rd76, %r229, 4;
	add.s64 	%rd3, %rd1, %rd76;
	@%p28 bra 	$L__BB0_9;
	ld.global.u32 	%r231, [%rd3];
	sub.s32 	%r281, %r281, %r231;
$L__BB0_9:
	sub.s32 	%r232, %r156, %r281;
	cvt.rn.f32.u32 	%f212, %r281;
	div.rn.f32 	%f17, %f212, %f1;
	cvt.rn.f32.u32 	%f213, %r232;
	div.rn.f32 	%f18, %f213, %f2;
	mul.f32 	%f214, %f18, %f213;
	fma.rn.f32 	%f19, %f17, %f212, %f214;
	setp.leu.f32 	%p29, %f19, %f360;
	@%p29 bra 	$L__BB0_11;
	add.f32 	%f360, %f19, 0f00000000;
	mov.b32 	%r367, 0;
	mov.f32 	%f354, %f17;
	mov.f32 	%f355, %f17;
	mov.f32 	%f356, %f17;
	mov.f32 	%f357, %f18;
	mov.f32 	%f358, %f18;
	mov.f32 	%f359, %f18;
	mov.u32 	%r364, %r21;
	mov.u32 	%r365, %r13;
	mov.u32 	%r366, %r280;
$L__BB0_11:
	ld.global.u32 	%r234, [%rd2+4];
	ld.global.u32 	%r235, [%rd3+4];
	sub.s32 	%r236, %r234, %r235;
	sub.s32 	%r237, %r156, %r236;
	cvt.rn.f32.u32 	%f215, %r236;
	div.rn.f32 	%f28, %f215, %f1;
	cvt.rn.f32.u32 	%f216, %r237;
	div.rn.f32 	%f29, %f216, %f2;
	mul.f32 	%f217, %f29, %f216;
	fma.rn.f32 	%f30, %f28, %f215, %f217;
	setp.leu.f32 	%p30, %f30, %f360;
	@%p30 bra 	$L__BB0_13;
	add.s32 	%r366, %r280, 1;
	add.s32 	%r364, %r21, 1;
	add.f32 	%f360, %f30, 0f00000000;
	mov.b32 	%r367, 0;
	mov.f32 	%f354, %f28;
	mov.f32 	%f355, %f28;
	mov.f32 	%f356, %f28;
	mov.f32 	%f357, %f29;
	mov.f32 	%f358, %f29;
	mov.f32 	%f359, %f29;
	mov.u32 	%r365, %r13;
$L__BB0_13:
	ld.global.u32 	%r239, [%rd2+8];
	ld.global.u32 	%r240, [%rd3+8];
	sub.s32 	%r241, %r239, %r240;
	sub.s32 	%r242, %r156, %r241;
	cvt.rn.f32.u32 	%f218, %r241;
	div.rn.f32 	%f39, %f218, %f1;
	cvt.rn.f32.u32 	%f219, %r242;
	div.rn.f32 	%f40, %f219, %f2;
	mul.f32 	%f220, %f40, %f219;
	fma.rn.f32 	%f41, %f39, %f218, %f220;
	setp.leu.f32 	%p31, %f41, %f360;
	@%p31 bra 	$L__BB0_15;
	add.s32 	%r364, %r21, 2;
	add.s32 	%r366, %r280, 2;
	add.f32 	%f360, %f41, 0f00000000;
	mov.b32 	%r367, 0;
	mov.f32 	%f354, %f39;
	mov.f32 	%f355, %f39;
	mov.f32 	%f356, %f39;
	mov.f32 	%f357, %f40;
	mov.f32 	%f358, %f40;
	mov.f32 	%f359, %f40;
	mov.u32 	%r365, %r13;
$L__BB0_15:
	ld.global.u32 	%r244, [%rd2+12];
	ld.global.u32 	%r245, [%rd3+12];
	sub.s32 	%r246, %r244, %r245;
	sub.s32 	%r247, %r156, %r246;
	cvt.rn.f32.u32 	%f221, %r246;
	div.rn.f32 	%f50, %f221, %f1;
	cvt.rn.f32.u32 	%f222, %r247;
	div.rn.f32 	%f51, %f222, %f2;
	mul.f32 	%f223, %f51, %f222;
	fma.rn.f32 	%f52, %f50, %f221, %f223;
	setp.leu.f32 	%p32, %f52, %f360;
	@%p32 bra 	$L__BB0_17;
	add.s32 	%r364, %r21, 3;
	add.s32 	%r366, %r280, 3;
	add.f32 	%f360, %f52, 0f00000000;
	mov.b32 	%r367, 0;
	mov.f32 	%f354, %f50;
	mov.f32 	%f355, %f50;
	mov.f32 	%f356, %f50;
	mov.f32 	%f357, %f51;
	mov.f32 	%f358, %f51;
	mov.f32 	%f359, %f51;
	mov.u32 	%r365, %r13;
$L__BB0_17:
	add.s32 	%r280, %r280, 4;
	setp.ne.s32 	%p33, %r280, %r5;
	mov.u32 	%r306, %r5;
	@%p33 bra 	$L__BB0_7;
$L__BB0_18:
	setp.eq.s32 	%p34, %r4, 0;
	@%p34 bra 	$L__BB0_57;
	add.s32 	%r57, %r306, %r2;
	cvt.s64.s32 	%rd4, %r14;
	cvt.s64.s32 	%rd77, %r57;
	add.s64 	%rd78, %rd77, %rd4;
	shl.b64 	%rd79, %rd78, 2;
	add.s64 	%rd80, %rd1, %rd79;
	ld.global.u32 	%r307, [%rd80+-4];
	setp.eq.s32 	%p35, %r306, 0;
	@%p35 bra 	$L__BB0_21;
	cvt.s64.s32 	%rd81, %r306;
	add.s64 	%rd82, %rd81, %rd4;
	shl.b64 	%rd83, %rd82, 2;
	add.s64 	%rd84, %rd1, %rd83;
	ld.global.u32 	%r249, [%rd84+-4];
	sub.s32 	%r307, %r307, %r249;
$L__BB0_21:
	sub.s32 	%r250, %r156, %r307;
	cvt.rn.f32.u32 	%f224, %r307;
	div.rn.f32 	%f69, %f224, %f1;
	cvt.rn.f32.u32 	%f225, %r250;
	div.rn.f32 	%f70, %f225, %f2;
	mul.f32 	%f226, %f70, %f225;
	fma.rn.f32 	%f71, %f69, %f224, %f226;
	setp.leu.f32 	%p36, %f71, %f360;
	@%p36 bra 	$L__BB0_23;
	add.f32 	%f360, %f71, 0f00000000;
	mov.b32 	%r367, 0;
	mov.f32 	%f354, %f69;
	mov.f32 	%f355, %f69;
	mov.f32 	%f356, %f69;
	mov.f32 	%f357, %f70;
	mov.f32 	%f358, %f70;
	mov.f32 	%f359, %f70;
	mov.u32 	%r364, %r57;
	mov.u32 	%r365, %r13;
	mov.u32 	%r366, %r306;
$L__BB0_23:
	setp.eq.s32 	%p37, %r4, 1;
	@%p37 bra 	$L__BB0_57;
	add.s32 	%r252, %r306, %r14;
	add.s32 	%r253, %r252, %r2;
	mul.wide.s32 	%rd85, %r253, 4;
	add.s64 	%rd86, %rd1, %rd85;
	ld.global.u32 	%r254, [%rd86];
	mul.wide.s32 	%rd87, %r252, 4;
	add.s64 	%rd5, %rd1, %rd87;
	ld.global.u32 	%r255, [%rd5];
	sub.s32 	%r256, %r254, %r255;
	sub.s32 	%r257, %r156, %r256;
	cvt.rn.f32.u32 	%f227, %r256;
	div.rn.f32 	%f80, %f227, %f1;
	cvt.rn.f32.u32 	%f228, %r257;
	div.rn.f32 	%f81, %f228, %f2;
	mul.f32 	%f229, %f81, %f228;
	fma.rn.f32 	%f82, %f80, %f227, %f229;
	setp.leu.f32 	%p38, %f82, %f360;
	@%p38 bra 	$L__BB0_26;
	add.s32 	%r364, %r57, 1;
	add.f32 	%f360, %f82, 0f00000000;
	add.s32 	%r366, %r306, 1;
	mov.b32 	%r367, 0;
	mov.f32 	%f354, %f80;
	mov.f32 	%f355, %f80;
	mov.f32 	%f356, %f80;
	mov.f32 	%f357, %f81;
	mov.f32 	%f358, %f81;
	mov.f32 	%f359, %f81;
	mov.u32 	%r365, %r13;
$L__BB0_26:
	setp.eq.s32 	%p39, %r4, 2;
	@%p39 bra 	$L__BB0_57;
	add.s32 	%r71, %r57, 2;
	cvt.s64.s32 	%rd88, %r71;
	add.s64 	%rd89, %rd88, %rd4;
	shl.b64 	%rd90, %rd89, 2;
	add.s64 	%rd91, %rd1, %rd90;
	ld.global.u32 	%r259, [%rd91+-4];
	ld.global.u32 	%r260, [%rd5+4];
	sub.s32 	%r261, %r259, %r260;
	sub.s32 	%r262, %r156, %r261;
	cvt.rn.f32.u32 	%f230, %r261;
	div.rn.f32 	%f91, %f230, %f1;
	cvt.rn.f32.u32 	%f231, %r262;
	div.rn.f32 	%f92, %f231, %f2;
	mul.f32 	%f232, %f92, %f231;
	fma.rn.f32 	%f93, %f91, %f230, %f232;
	setp.leu.f32 	%p40, %f93, %f360;
	@%p40 bra 	$L__BB0_57;
	add.f32 	%f360, %f93, 0f00000000;
	add.s32 	%r366, %r306, 2;
	mov.b32 	%r367, 0;
	mov.f32 	%f354, %f91;
	mov.f32 	%f355, %f91;
	mov.f32 	%f356, %f91;
	mov.f32 	%f357, %f92;
	mov.f32 	%f358, %f92;
	mov.f32 	%f359, %f92;
	mov.u32 	%r364, %r71;
	mov.u32 	%r365, %r13;
	bra.uni 	$L__BB0_57;
$L__BB0_29:
	setp.lt.u32 	%p11, %r3, 3;
	mov.b32 	%r353, 0;
	@%p11 bra 	$L__BB0_44;
	add.s32 	%r320, %r2, %r12;
	add.s32 	%r318, %r2, %r14;
	mov.b32 	%r321, 1;
	mov.u32 	%r316, %r2;
	mov.u32 	%r317, %r14;
	mov.u32 	%r319, %r12;
	mov.u32 	%r322, %r6;
$L__BB0_31:
	add.s32 	%r86, %r321, -1;
	cvt.s64.s32 	%rd6, %r14;
	cvt.s64.s32 	%rd7, %r316;
	add.s64 	%rd20, %rd7, %rd6;
	shl.b64 	%rd21, %rd20, 2;
	add.s64 	%rd22, %rd1, %rd21;
	ld.global.u32 	%r327, [%rd22+-4];
	setp.eq.s32 	%p12, %r321, 1;
	@%p12 bra 	$L__BB0_33;
	cvt.s64.s32 	%rd23, %r86;
	add.s64 	%rd24, %rd23, %rd6;
	shl.b64 	%rd25, %rd24, 2;
	add.s64 	%rd26, %rd1, %rd25;
	ld.global.u32 	%r174, [%rd26+-4];
	sub.s32 	%r327, %r327, %r174;
$L__BB0_33:
	cvt.s64.s32 	%rd8, %r12;
	add.s64 	%rd27, %rd7, %rd8;
	shl.b64 	%rd28, %rd27, 2;
	add.s64 	%rd29, %rd1, %rd28;
	ld.global.u32 	%r175, [%rd29+-4];
	sub.s32 	%r328, %r327, %r175;
	@%p12 bra 	$L__BB0_35;
	cvt.s64.s32 	%rd30, %r86;
	add.s64 	%rd31, %rd30, %rd8;
	shl.b64 	%rd32, %rd31, 2;
	add.s64 	%rd33, %rd1, %rd32;
	ld.global.u32 	%r176, [%rd33+-4];
	add.s32 	%r328, %r176, %r328;
$L__BB0_35:
	sub.s32 	%r177, %r156, %r328;
	cvt.rn.f32.u32 	%f190, %r328;
	div.rn.f32 	%f102, %f190, %f1;
	cvt.rn.f32.u32 	%f191, %r177;
	div.rn.f32 	%f103, %f191, %f2;
	mul.f32 	%f192, %f103, %f191;
	fma.rn.f32 	%f104, %f102, %f190, %f192;
	setp.leu.f32 	%p14, %f104, %f360;
	@%p14 bra 	$L__BB0_37;
	add.f32 	%f360, %f104, 0f00000000;
	mov.f32 	%f354, %f102;
	mov.f32 	%f355, %f102;
	mov.f32 	%f356, %f102;
	mov.f32 	%f357, %f103;
	mov.f32 	%f358, %f103;
	mov.f32 	%f359, %f103;
	mov.u32 	%r364, %r316;
	mov.u32 	%r365, %r13;
	mov.u32 	%r366, %r86;
	mov.u32 	%r367, %r11;
$L__BB0_37:
	mul.wide.s32 	%rd34, %r318, 4;
	add.s64 	%rd35, %rd1, %rd34;
	ld.global.u32 	%r178, [%rd35];
	mul.wide.s32 	%rd36, %r317, 4;
	add.s64 	%rd9, %rd1, %rd36;
	ld.global.u32 	%r179, [%rd9];
	mul.wide.s32 	%rd37, %r320, 4;
	add.s64 	%rd38, %rd1, %rd37;
	ld.global.u32 	%r180, [%rd38];
	add.s32 	%r181, %r179, %r180;
	sub.s32 	%r182, %r178, %r181;
	mul.wide.s32 	%rd39, %r319, 4;
	add.s64 	%rd10, %rd1, %rd39;
	ld.global.u32 	%r183, [%rd10];
	add.s32 	%r184, %r183, %r182;
	sub.s32 	%r185, %r156, %r184;
	cvt.rn.f32.u32 	%f193, %r184;
	div.rn.f32 	%f113, %f193, %f1;
	cvt.rn.f32.u32 	%f194, %r185;
	div.rn.f32 	%f114, %f194, %f2;
	mul.f32 	%f195, %f114, %f194;
	fma.rn.f32 	%f115, %f113, %f193, %f195;
	setp.leu.f32 	%p15, %f115, %f360;
	@%p15 bra 	$L__BB0_39;
	add.s32 	%r364, %r316, 1;
	add.f32 	%f360, %f115, 0f00000000;
	mov.f32 	%f354, %f113;
	mov.f32 	%f355, %f113;
	mov.f32 	%f356, %f113;
	mov.f32 	%f357, %f114;
	mov.f32 	%f358, %f114;
	mov.f32 	%f359, %f114;
	mov.u32 	%r365, %r13;
	mov.u32 	%r366, %r321;
	mov.u32 	%r367, %r11;
$L__BB0_39:
	cvt.u64.u32 	%rd40, %r2;
	cvt.s64.s32 	%rd41, %r86;
	add.s64 	%rd42, %rd41, %rd40;
	add.s64 	%rd43, %rd42, -1;
	add.s64 	%rd44, %rd43, %rd6;
	shl.b64 	%rd45, %rd44, 2;
	add.s64 	%rd11, %rd1, %rd45;
	ld.global.u32 	%r186, [%rd11+8];
	ld.global.u32 	%r187, [%rd9+4];
	add.s64 	%rd46, %rd43, %rd8;
	shl.b64 	%rd47, %rd46, 2;
	add.s64 	%rd12, %rd1, %rd47;
	ld.global.u32 	%r188, [%rd12+8];
	add.s32 	%r189, %r187, %r188;
	sub.s32 	%r190, %r186, %r189;
	ld.global.u32 	%r191, [%rd10+4];
	add.s32 	%r192, %r191, %r190;
	sub.s32 	%r193, %r156, %r192;
	cvt.rn.f32.u32 	%f196, %r192;
	div.rn.f32 	%f124, %f196, %f1;
	cvt.rn.f32.u32 	%f197, %r193;
	div.rn.f32 	%f125, %f197, %f2;
	mul.f32 	%f198, %f125, %f197;
	fma.rn.f32 	%f126, %f124, %f196, %f198;
	setp.leu.f32 	%p16, %f126, %f360;
	@%p16 bra 	$L__BB0_41;
	add.s32 	%r364, %r316, 2;
	add.s32 	%r366, %r321, 1;
	add.f32 	%f360, %f126, 0f00000000;
	mov.f32 	%f354, %f124;
	mov.f32 	%f355, %f124;
	mov.f32 	%f356, %f124;
	mov.f32 	%f357, %f125;
	mov.f32 	%f358, %f125;
	mov.f32 	%f359, %f125;
	mov.u32 	%r365, %r13;
	mov.u32 	%r367, %r11;
$L__BB0_41:
	ld.global.u32 	%r194, [%rd11+12];
	ld.global.u32 	%r195, [%rd9+8];
	ld.global.u32 	%r196, [%rd12+12];
	add.s32 	%r197, %r195, %r196;
	sub.s32 	%r198, %r194, %r197;
	ld.global.u32 	%r199, [%rd10+8];
	add.s32 	%r200, %r199, %r198;
	sub.s32 	%r201, %r156, %r200;
	cvt.rn.f32.u32 	%f199, %r200;
	div.rn.f32 	%f135, %f199, %f1;
	cvt.rn.f32.u32 	%f200, %r201;
	div.rn.f32 	%f136, %f200, %f2;
	mul.f32 	%f201, %f136, %f200;
	fma.rn.f32 	%f137, %f135, %f199, %f201;
	setp.leu.f32 	%p17, %f137, %f360;
	@%p17 bra 	$L__BB0_43;
	add.s32 	%r364, %r316, 3;
	add.s32 	%r366, %r321, 2;
	add.f32 	%f360, %f137, 0f00000000;
	mov.f32 	%f354, %f135;
	mov.f32 	%f355, %f135;
	mov.f32 	%f356, %f135;
	mov.f32 	%f357, %f136;
	mov.f32 	%f358, %f136;
	mov.f32 	%f359, %f136;
	mov.u32 	%r365, %r13;
	mov.u32 	%r367, %r11;
$L__BB0_43:
	add.s32 	%r322, %r322, 4;
	add.s32 	%r321, %r321, 4;
	add.s32 	%r320, %r320, 4;
	add.s32 	%r319, %r319, 4;
	add.s32 	%r318, %r318, 4;
	add.s32 	%r317, %r317, 4;
	add.s32 	%r316, %r316, 4;
	setp.ne.s32 	%p18, %r322, 0;
	mov.u32 	%r353, %r5;
	@%p18 bra 	$L__BB0_31;
$L__BB0_44:
	setp.eq.s32 	%p19, %r4, 0;
	@%p19 bra 	$L__BB0_57;
	add.s32 	%r130, %r353, %r2;
	cvt.s64.s32 	%rd13, %r14;
	cvt.s64.s32 	%rd14, %r130;
	add.s64 	%rd48, %rd14, %rd13;
	shl.b64 	%rd49, %rd48, 2;
	add.s64 	%rd50, %rd1, %rd49;
	ld.global.u32 	%r354, [%rd50+-4];
	setp.eq.s32 	%p20, %r353, 0;
	@%p20 bra 	$L__BB0_47;
	cvt.s64.s32 	%rd51, %r353;
	add.s64 	%rd52, %rd51, %rd13;
	shl.b64 	%rd53, %rd52, 2;
	add.s64 	%rd54, %rd1, %rd53;
	ld.global.u32 	%r202, [%rd54+-4];
	sub.s32 	%r354, %r354, %r202;
$L__BB0_47:
	cvt.s64.s32 	%rd15, %r12;
	add.s64 	%rd55, %rd14, %rd15;
	shl.b64 	%rd56, %rd55, 2;
	add.s64 	%rd57, %rd1, %rd56;
	ld.global.u32 	%r203, [%rd57+-4];
	sub.s32 	%r355, %r354, %r203;
	@%p20 bra 	$L__BB0_49;
	cvt.s64.s32 	%rd58, %r353;
	add.s64 	%rd59, %rd58, %rd15;
	shl.b64 	%rd60, %rd59, 2;
	add.s64 	%rd61, %rd1, %rd60;
	ld.global.u32 	%r204, [%rd61+-4];
	add.s32 	%r355, %r204, %r355;
$L__BB0_49:
	sub.s32 	%r205, %r156, %r355;
	cvt.rn.f32.u32 	%f202, %r355;
	div.rn.f32 	%f154, %f202, %f1;
	cvt.rn.f32.u32 	%f203, %r205;
	div.rn.f32 	%f155, %f203, %f2;
	mul.f32 	%f204, %f155, %f203;
	fma.rn.f32 	%f156, %f154, %f202, %f204;
	setp.leu.f32 	%p22, %f156, %f360;
	@%p22 bra 	$L__BB0_51;
	add.f32 	%f360, %f156, 0f00000000;
	mov.f32 	%f354, %f154;
	mov.f32 	%f355, %f154;
	mov.f32 	%f356, %f154;
	mov.f32 	%f357, %f155;
	mov.f32 	%f358, %f155;
	mov.f32 	%f359, %f155;
	mov.u32 	%r364, %r130;
	mov.u32 	%r365, %r13;
	mov.u32 	%r366, %r353;
	mov.u32 	%r367, %r11;
$L__BB0_51:
	setp.eq.s32 	%p23, %r4, 1;
	@%p23 bra 	$L__BB0_57;
	add.s32 	%r206, %r353, %r12;
	add.s32 	%r207, %r206, %r2;
	add.s32 	%r208, %r353, %r14;
	add.s32 	%r209, %r208, %r2;
	mul.wide.s32 	%rd62, %r209, 4;
	add.s64 	%rd63, %rd1, %rd62;
	ld.global.u32 	%r210, [%rd63];
	mul.wide.s32 	%rd64, %r208, 4;
	add.s64 	%rd16, %rd1, %rd64;
	ld.global.u32 	%r211, [%rd16];
	mul.wide.s32 	%rd65, %r207, 4;
	add.s64 	%rd66, %rd1, %rd65;
	ld.global.u32 	%r212, [%rd66];
	add.s32 	%r213, %r211, %r212;
	sub.s32 	%r214, %r210, %r213;
	mul.wide.s32 	%rd67, %r206, 4;
	add.s64 	%rd17, %rd1, %rd67;
	ld.global.u32 	%r215, [%rd17];
	add.s32 	%r216, %r215, %r214;
	sub.s32 	%r217, %r156, %r216;
	cvt.rn.f32.u32 	%f205, %r216;
	div.rn.f32 	%f165, %f205, %f1;
	cvt.rn.f32.u32 	%f206, %r217;
	div.rn.f32 	%f166, %f206, %f2;
	mul.f32 	%f207, %f166, %f206;
	fma.rn.f32 	%f167, %f165, %f205, %f207;
	setp.leu.f32 	%p24, %f167, %f360;
	@%p24 bra 	$L__BB0_54;
	add.s32 	%r364, %r130, 1;
	add.f32 	%f360, %f167, 0f00000000;
	add.s32 	%r366, %r353, 1;
	mov.f32 	%f354, %f165;
	mov.f32 	%f355, %f165;
	mov.f32 	%f356, %f165;
	mov.f32 	%f357, %f166;
	mov.f32 	%f358, %f166;
	mov.f32 	%f359, %f166;
	mov.u32 	%r365, %r13;
	mov.u32 	%r367, %r11;
$L__BB0_54:
	setp.eq.s32 	%p25, %r4, 2;
	@%p25 bra 	$L__BB0_57;
	add.s32 	%r147, %r130, 2;
	cvt.s64.s32 	%rd68, %r147;
	add.s64 	%rd69, %rd68, %rd13;
	shl.b64 	%rd70, %rd69, 2;
	add.s64 	%rd71, %rd1, %rd70;
	ld.global.u32 	%r218, [%rd71+-4];
	ld.global.u32 	%r219, [%rd16+4];
	add.s64 	%rd72, %rd68, %rd15;
	shl.b64 	%rd73, %rd72, 2;
	add.s64 	%rd74, %rd1, %rd73;
	ld.global.u32 	%r220, [%rd74+-4];
	add.s32 	%r221, %r219, %r220;
	sub.s32 	%r222, %r218, %r221;
	ld.global.u32 	%r223, [%rd17+4];
	add.s32 	%r224, %r223, %r222;
	sub.s32 	%r225, %r156, %r224;
	cvt.rn.f32.u32 	%f208, %r224;
	div.rn.f32 	%f176, %f208, %f1;
	cvt.rn.f32.u32 	%f209, %r225;
	div.rn.f32 	%f177, %f209, %f2;
	mul.f32 	%f210, %f177, %f209;
	fma.rn.f32 	%f178, %f176, %f208, %f210;
	setp.leu.f32 	%p26, %f178, %f360;
	@%p26 bra 	$L__BB0_57;
	add.f32 	%f360, %f178, 0f00000000;
	add.s32 	%r366, %r353, 2;
	mov.f32 	%f354, %f176;
	mov.f32 	%f355, %f176;
	mov.f32 	%f356, %f176;
	mov.f32 	%f357, %f177;
	mov.f32 	%f358, %f177;
	mov.f32 	%f359, %f177;
	mov.u32 	%r364, %r147;
	mov.u32 	%r365, %r13;
	mov.u32 	%r367, %r11;
$L__BB0_57:
	ld.param.u32 	%r270, [_Z6kernelPKjP7ResPairiii_param_2];
	add.s32 	%r275, %r11, 1;
	sub.s32 	%r264, %r270, %r1;
	setp.ne.s32 	%p41, %r11, %r264;
	@%p41 bra 	$L__BB0_4;
	ld.param.u64 	%rd95, [_Z6kernelPKjP7ResPairiii_param_1];
	add.s32 	%r265, %r1, -1;
	mad.lo.s32 	%r266, %r155, %r265, %r2;
	add.s32 	%r267, %r266, -1;
	cvta.to.global.u64 	%rd92, %rd95;
	mul.wide.s32 	%rd93, %r267, 44;
	add.s64 	%rd94, %rd92, %rd93;
	st.global.f32 	[%rd94], %f360;
	st.global.u32 	[%rd94+4], %r367;
	st.global.u32 	[%rd94+8], %r366;
	st.global.u32 	[%rd94+12], %r365;
	st.global.u32 	[%rd94+16], %r364;
	st.global.f32 	[%rd94+20], %f359;
	st.global.f32 	[%rd94+24], %f358;
	st.global.f32 	[%rd94+28], %f357;
	st.global.f32 	[%rd94+32], %f356;
	st.global.f32 	[%rd94+36], %f355;
	st.global.f32 	[%rd94+40], %f354;
$L__BB0_59:
	ret;

}


// ===== COMPILED SASS (sm_100) =====

	.target	sm_100

	.elftype	@"ET_EXEC"


//--------------------- .note.nv.tkinfo           --------------------------
	.section	.note.nv.tkinfo,"",@"SHT_NOTE"
	.sectionflags	@"SHF_NOTE_NV_TKINFO"
	.tkinfo
        /*0018*/ 	.word	0x00000002
        /*0030*/ 	.string	""
        /*0030*/ 	.string	"ptxas"
        /*0030*/ 	.string	"Cuda compilation tools, release 13.0, V13.0.88"
        /*0030*/ 	.string	"Build cuda_13.0.r13.0/compiler.36424714_0"
        /*0030*/ 	.string	"-arch sm_100 -m 64 "



//--------------------- .note.nv.cuinfo           --------------------------
	.section	.note.nv.cuinfo,"",@"SHT_NOTE"
	.sectionflags	@"SHF_NOTE_NV_CUINFO"
        /*0018*/ 	.short	0x0002
        /*001a*/ 	.short	0x0064
        /*001c*/ 	.short	0x0082
	.zero		2


//--------------------- .nv.info                  --------------------------
	.section	.nv.info,"",@"SHT_CUDA_INFO"
	.align	4


	//----- nvinfo : EIATTR_REGCOUNT
	.align		4
        /*0000*/ 	.byte	0x04, 0x2f
        /*0002*/ 	.short	(.L_1 - .L_0)
	.align		4
.L_0:
        /*0004*/ 	.word	index@(_Z6kernelPKjP7ResPairiii)
        /*0008*/ 	.word	0x00000032


	//----- nvinfo : EIATTR_FRAME_SIZE
	.align		4
.L_1:
        /*000c*/ 	.byte	0x04, 0x11
        /*000e*/ 	.short	(.L_3 - .L_2)
	.align		4
.L_2:
        /*0010*/ 	.word	index@($__internal_0_$__cuda_sm3x_div_rn_noftz_f32_slowpath)
        /*0014*/ 	.word	0x00000000


	//----- nvinfo : EIATTR_FRAME_SIZE
	.align		4
.L_3:
        /*0018*/ 	.byte	0x04, 0x11
        /*001a*/ 	.short	(.L_5 - .L_4)
	.align		4
.L_4:
        /*001c*/ 	.word	index@(_Z6kernelPKjP7ResPairiii)
        /*0020*/ 	.word	0x00000000


	//----- nvinfo : EIATTR_MIN_STACK_SIZE
	.align		4
.L_5:
        /*0024*/ 	.byte	0x04, 0x12
        /*0026*/ 	.short	(.L_7 - .L_6)
	.align		4
.L_6:
        /*0028*/ 	.word	index@(_Z6kernelPKjP7ResPairiii)
        /*002c*/ 	.word	0x00000000
.L_7:


//--------------------- .nv.compat                --------------------------
	.section	.nv.compat,"",@"SHT_CUDA_COMPAT_INFO"
	.align	4
        /*0000*/ 	.byte	0x02, 0x09, 0x00, 0x00, 0x02, 0x02, 0x01, 0x00, 0x02, 0x05, 0x05, 0x00, 0x03, 0x07, 0x01, 0x01
        /*0010*/ 	.byte	0x02, 0x03, 0x00, 0x00, 0x02, 0x06, 0x01, 0x00, 0x04, 0x0b, 0x08, 0x00, 0x01, 0x00, 0x00, 0x00
        /*0020*/ 	.byte	0x00, 0x00, 0x00, 0x00


//--------------------- .nv.info._Z6kernelPKjP7ResPairiii --------------------------
	.section	.nv.info._Z6kernelPKjP7ResPairiii,"",@"SHT_CUDA_INFO"
	.sectionflags	@""
	.align	4


	//----- nvinfo : EIATTR_CUDA_API_VERSION
	.align		4
        /*0000*/ 	.byte	0x04, 0x37
        /*0002*/ 	.short	(.L_9 - .L_8)
.L_8:
        /*0004*/ 	.word	0x00000082


	//----- nvinfo : EIATTR_KPARAM_INFO
	.align		4
.L_9:
        /*0008*/ 	.byte	0x04, 0x17
        /*000a*/ 	.short	(.L_11 - .L_10)
.L_10:
        /*000c*/ 	.word	0x00000000
        /*0010*/ 	.short	0x0004
        /*0012*/ 	.short	0x0018
        /*0014*/ 	.byte	0x00, 0xf0, 0x11, 0x00


	//----- nvinfo : EIATTR_KPARAM_INFO
	.align		4
.L_11:
        /*0018*/ 	.byte	0x04, 0x17
        /*001a*/ 	.short	(.L_13 - .L_12)
.L_12:
        /*001c*/ 	.word	0x00000000
        /*0020*/ 	.short	0x0003
        /*0022*/ 	.short	0x0014
        /*0024*/ 	.byte	0x00, 0xf0, 0x11, 0x00


	//----- nvinfo : EIATTR_KPARAM_INFO
	.align		4
.L_13:
        /*0028*/ 	.byte	0x04, 0x17
        /*002a*/ 	.short	(.L_15 - .L_14)
.L_14:
        /*002c*/ 	.word	0x00000000
        /*0030*/ 	.short	0x0002
        /*0032*/ 	.short	0x0010
        /*0034*/ 	.byte	0x00, 0xf0, 0x11, 0x00


	//----- nvinfo : EIATTR_KPARAM_INFO
	.align		4
.L_15:
        /*0038*/ 	.byte	0x04, 0x17
        /*003a*/ 	.short	(.L_17 - .L_16)
.L_16:
        /*003c*/ 	.word	0x00000000
        /*0040*/ 	.short	0x0001
        /*0042*/ 	.short	0x0008
        /*0044*/ 	.byte	0x00, 0xf5, 0x21, 0x00


	//----- nvinfo : EIATTR_KPARAM_INFO
	.align		4
.L_17:
        /*0048*/ 	.byte	0x04, 0x17
        /*004a*/ 	.short	(.L_19 - .L_18)
.L_18:
        /*004c*/ 	.word	0x00000000
        /*0050*/ 	.short	0x0000
        /*0052*/ 	.short	0x0000
        /*0054*/ 	.byte	0x00, 0xf5, 0x21, 0x00


	//----- nvinfo : EIATTR_SPARSE_MMA_MASK
	.align		4
.L_19:
        /*0058*/ 	.byte	0x03, 0x50
        /*005a*/ 	.short	0x0000


	//----- nvinfo : EIATTR_MAXREG_COUNT
	.align		4
        /*005c*/ 	.byte	0x03, 0x1b
        /*005e*/ 	.short	0x00ff


	//----- nvinfo : EIATTR_MERCURY_ISA_VERSION
	.align		4
        /*0060*/ 	.byte	0x03, 0x5f
        /*0062*/ 	.short	0x0101


	//----- nvinfo : EIATTR_VRC_CTA_INIT_COUNT
	.align		4
        /*0064*/ 	.byte	0x02, 0x4a
	.zero		1
	.zero		1


	//----- nvinfo : EIATTR_EXIT_INSTR_OFFSETS
	.align		4
        /*0068*/ 	.byte	0x04, 0x1c
        /*006a*/ 	.short	(.L_21 - .L_20)


	//   ....[0]....
.L_20:
        /*006c*/ 	.word	0x000000c0


	//   ....[1]....
        /*0070*/ 	.word	0x00000100


	//   ....[2]....
        /*0074*/ 	.word	0x00000130


	//   ....[3]....
        /*0078*/ 	.word	0x00003780


	//----- nvinfo : EIATTR_CRS_STACK_SIZE
	.align		4
.L_21:
        /*007c*/ 	.byte	0x04, 0x1e
        /*007e*/ 	.short	(.L_23 - .L_22)
.L_22:
        /*0080*/ 	.word	0x00000000


	//----- nvinfo : EIATTR_CBANK_PARAM_SIZE
	.align		4
.L_23:
        /*0084*/ 	.byte	0x03, 0x19
        /*0086*/ 	.short	0x001c


	//----- nvinfo : EIATTR_PARAM_CBANK
	.align		4
        /*0088*/ 	.byte	0x04, 0x0a
        /*008a*/ 	.short	(.L_25 - .L_24)
	.align		4
.L_24:
        /*008c*/ 	.word	index@(.nv.constant0._Z6kernelPKjP7ResPairiii)
        /*0090*/ 	.short	0x0380
        /*0092*/ 	.short	0x001c


	//----- nvinfo : EIATTR_SW_WAR
	.align		4
.L_25:
        /*0094*/ 	.byte	0x04, 0x36
        /*0096*/ 	.short	(.L_27 - .L_26)
.L_26:
        /*0098*/ 	.word	0x00000008
.L_27:


//--------------------- .nv.callgraph             --------------------------
	.section	.nv.callgraph,"",@"SHT_CUDA_CALLGRAPH"
	.align	4
	.sectionentsize	8
	.align		4
        /*0000*/ 	.word	0x00000000
	.align		4
        /*0004*/ 	.word	0xffffffff
	.align		4
        /*0008*/ 	.word	0x00000000
	.align		4
        /*000c*/ 	.word	0xfffffffe
	.align		4
        /*0010*/ 	.word	0x00000000
	.align		4
        /*0014*/ 	.word	0xfffffffd
	.align		4
        /*0018*/ 	.word	0x00000000
	.align		4
        /*001c*/ 	.word	0xfffffffc


//--------------------- .text._Z6kernelPKjP7ResPairiii --------------------------
	.section	.text._Z6kernelPKjP7ResPairiii,"ax",@progbits
	.align	128
        .global         _Z6kernelPKjP7ResPairiii
        .type           _Z6kernelPKjP7ResPairiii,@function
        .size           _Z6kernelPKjP7ResPairiii,(.L_x_81 - _Z6kernelPKjP7ResPairiii)
        .other          _Z6kernelPKjP7ResPairiii,@"STO_CUDA_ENTRY STV_DEFAULT"
_Z6kernelPKjP7ResPairiii:
.text._Z6kernelPKjP7ResPairiii:
[----:B------:R-:W-:Y:S01]  /*0000*/  LDC R1, c[0x0][0x37c] ;  /* 0x0000df00ff017b82 */ /* 0x000fe20000000800 */
[----:B------:R-:W0:Y:S07]  /*0010*/  S2R R3, SR_TID.X ;  /* 0x0000000000037919 */ /* 0x000e2e0000002100 */
[----:B------:R-:W0:Y:S01]  /*0020*/  S2UR UR4, SR_CTAID.X ;  /* 0x00000000000479c3 */ /* 0x000e220000002500 */
[----:B------:R-:W1:Y:S01]  /*0030*/  LDCU UR6, c[0x0][0x390] ;  /* 0x00007200ff0677ac */ /* 0x000e620008000800 */
[----:B------:R-:W2:Y:S06]  /*0040*/  S2R R0, SR_TID.Y ;  /* 0x0000000000007919 */ /* 0x000eac0000002200 */
[----:B------:R-:W0:Y:S08]  /*0050*/  LDC R34, c[0x0][0x360] ;  /* 0x0000d800ff227b82 */ /* 0x000e300000000800 */
[----:B------:R-:W2:Y:S08]  /*0060*/  S2UR UR5, SR_CTAID.Y ;  /* 0x00000000000579c3 */ /* 0x000eb00000002600 */
[----:B------:R-:W2:Y:S01]  /*0070*/  LDC R35, c[0x0][0x364] ;  /* 0x0000d900ff237b82 */ /* 0x000ea20000000800 */
[----:B0-----:R-:W-:-:S05]  /*0080*/  IMAD R34, R34, UR4, R3 ;  /* 0x0000000422227c24 */ /* 0x001fca000f8e0203 */
[----:B-1----:R-:W-:-:S04]  /*0090*/  ISETP.GT.AND P0, PT, R34, UR6, PT ;  /* 0x0000000622007c0c */ /* 0x002fc8000bf04270 */
[----:B------:R-:W-:Y:S01]  /*00a0*/  ISETP.EQ.OR P0, PT, R34, RZ, P0 ;  /* 0x000000ff2200720c */ /* 0x000fe20000702670 */
[----:B--2---:R-:W-:-:S12]  /*00b0*/  IMAD R35, R35, UR5, R0 ;  /* 0x0000000523237c24 */ /* 0x004fd8000f8e0200 */
[----:B------:R-:W-:Y:S05]  /*00c0*/  @P0 EXIT ;  /* 0x000000000000094d */ /* 0x000fea0003800000 */
[----:B------:R-:W0:Y:S02]  /*00d0*/  LDC R20, c[0x0][0x394] ;  /* 0x0000e500ff147b82 */ /* 0x000e240000000800 */
[----:B0-----:R-:W-:-:S04]  /*00e0*/  ISETP.GT.AND P0, PT, R35, R20, PT ;  /* 0x000000142300720c */ /* 0x001fc80003f04270 */
[----:B------:R-:W-:-:S13]  /*00f0*/  ISETP.EQ.OR P0, PT, R35, RZ, P0 ;  /* 0x000000ff2300720c */ /* 0x000fda0000702670 */
[----:B------:R-:W-:Y:S05]  /*0100*/  @P0 EXIT ;  /* 0x000000000000094d */ /* 0x000fea0003800000 */
[----:B------:R-:W-:Y:S02]  /*0110*/  ISETP.NE.AND P0, PT, R35, R20, PT ;  /* 0x000000142300720c */ /* 0x000fe40003f05270 */
[----:B------:R-:W-:-:S13]  /*0120*/  ISETP.EQ.AND P1, PT, R34, UR6, PT ;  /* 0x0000000622007c0c */ /* 0x000fda000bf22270 */
[----:B------:R-:W-:Y:S05]  /*0130*/  @!P0 EXIT P1 ;  /* 0x000000000000894d */ /* 0x000fea0000800000 */
[----:B------:R-:W-:Y:S01]  /*0140*/  IMAD.IADD R33, R20, 0x1, -R35 ;  /* 0x0000000114217824 */ /* 0x000fe200078e0a23 */
[----:B------:R-:W-:Y:S01]  /*0150*/  BSSY.RECONVERGENT B1, `(.L_x_0) ;  /* 0x0000351000017945 */ /* 0x000fe20003800200 */
[----:B------:R-:W-:Y:S01]  /*0160*/  IMAD R21, R34, R35, RZ ;  /* 0x0000002322157224 */ /* 0x000fe200078e02ff */
[----:B------:R-:W-:Y:S01]  /*0170*/  MOV R32, 0xff7fffff ;  /* 0xff7fffff00207802 */ /* 0x000fe20000000f00 */
[----:B------:R-:W-:Y:S01]  /*0180*/  VIADD R19, R33, 0x1 ;  /* 0x0000000121137836 */ /* 0x000fe20000000000 */
[----:B------:R-:W0:Y:S01]  /*0190*/  LDCU.64 UR4, c[0x0][0x358] ;  /* 0x00006b00ff0477ac */ /* 0x000e220008000a00 */
[----:B------:R-:W-:Y:S01]  /*01a0*/  IMAD R20, R20, UR6, -R21 ;  /* 0x0000000614147c24 */ /* 0x000fe2000f8e0a15 */
[----:B------:R-:W-:Y:S01]  /*01b0*/  I2FP.F32.S32 R21, R21 ;  /* 0x0000001500157245 */ /* 0x000fe20000201400 */
[----:B------:R-:W-:Y:S01]  /*01c0*/  IMAD.MOV.U32 R31, RZ, RZ, RZ ;  /* 0x000000ffff1f7224 */ /* 0x000fe200078e00ff */
[----:B------:R-:W-:Y:S01]  /*01d0*/  LOP3.LUT R30, R19, 0xfffffffc, RZ, 0xc0, !PT ;  /* 0xfffffffc131e7812 */ /* 0x000fe200078ec0ff */
[----:B------:R-:W1:Y:S01]  /*01e0*/  LDCU UR7, c[0x0][0x398] ;  /* 0x00007300ff0777ac */ /* 0x000e620008000800 */
[----:B------:R-:W-:-:S02]  /*01f0*/  I2FP.F32.S32 R20, R20 ;  /* 0x0000001400147245 */ /* 0x000fc40000201400 */
[----:B------:R-:W-:Y:S01]  /*0200*/  LOP3.LUT R19, R19, 0x3, RZ, 0xc0, !PT ;  /* 0x0000000313137812 */ /* 0x000fe200078ec0ff */
[----:B------:R-:W-:Y:S01]  /*0210*/  IMAD.MOV R17, RZ, RZ, -R30 ;  /* 0x000000ffff117224 */ /* 0x000fe200078e0a1e */
[----:B------:R-:W2:Y:S01]  /*0220*/  LDCU UR10, c[0x0][0x398] ;  /* 0x00007300ff0a77ac */ /* 0x000ea20008000800 */
[----:B------:R-:W3:Y:S05]  /*0230*/  LDCU.64 UR12, c[0x0][0x380] ;  /* 0x00007000ff0c77ac */ /* 0x000eea0008000a00 */
.L_x_68:
[----:B------:R-:W4:Y:S01]  /*0240*/  LDCU UR6, c[0x0][0x394] ;  /* 0x00007280ff0677ac */ /* 0x000f220008000800 */
[C---:B------:R-:W-:Y:S01]  /*0250*/  ISETP.NE.AND P0, PT, R31.reuse, RZ, PT ;  /* 0x000000ff1f00720c */ /* 0x040fe20003f05270 */
[----:B------:R-:W-:Y:S01]  /*0260*/  BSSY.RECONVERGENT B0, `(.L_x_1) ;  /* 0x000033a000007945 */ /* 0x000fe20003800200 */
[----:B------:R-:W-:Y:S01]  /*0270*/  IADD3 R3, PT, PT, R31, -0x1, RZ ;  /* 0xffffffff1f037810 */ /* 0x000fe20007ffe0ff */
[----:B------:R-:W-:-:S04]  /*0280*/  IMAD.IADD R15, R34, 0x1, R31 ;  /* 0x00000001220f7824 */ /* 0x000fc800078e021f */
[----:B------:R-:W-:Y:S02]  /*0290*/  IMAD.IADD R16, R34, 0x1, R3 ;  /* 0x0000000122107824 */ /* 0x000fe400078e0203 */
[----:B----4-:R-:W-:Y:S02]  /*02a0*/  IMAD R18, R3, UR6, RZ ;  /* 0x0000000603127c24 */ /* 0x010fe4000f8e02ff */
[----:B------:R-:W-:Y:S02]  /*02b0*/  IMAD R16, R16, UR6, RZ ;  /* 0x0000000610107c24 */ /* 0x000fe4000f8e02ff */
[----:B------:R-:W-:Y:S05]  /*02c0*/  @P0 BRA `(.L_x_2) ;  /* 0x0000001400c40947 */ /* 0x000fea0003800000 */
[----:B------:R-:W-:Y:S01]  /*02d0*/  ISETP.GE.U32.AND P0, PT, R33, 0x3, PT ;  /* 0x000000032100780c */ /* 0x000fe20003f06070 */
[----:B------:R-:W-:Y:S01]  /*02e0*/  BSSY.RECONVERGENT B5, `(.L_x_3) ;  /* 0x00000c6000057945 */ /* 0x000fe20003800200 */
[----:B------:R-:W-:-:S11]  /*02f0*/  HFMA2 R23, -RZ, RZ, 0, 0 ;  /* 0x00000000ff177431 */ /* 0x000fd600000001ff */
[----:B------:R-:W-:Y:S05]  /*0300*/  @!P0 BRA `(.L_x_4) ;  /* 0x0000000c000c8947 */ /* 0x000fea0003800000 */
[----:B------:R-:W-:Y:S01]  /*0310*/  BSSY.RECONVERGENT B4, `(.L_x_5) ;  /* 0x00000c1000047945 */ /* 0x000fe20003800200 */
[----:B------:R-:W-:Y:S02]  /*0320*/  VIADD R5, R16, 0xffffffff ;  /* 0xffffffff10057836 */ /* 0x000fe40000000000 */
[----:B------:R-:W-:-:S07]  /*0330*/  IMAD.MOV.U32 R6, RZ, RZ, RZ ;  /* 0x000000ffff067224 */ /* 0x000fce00078e00ff */
.L_x_22:
[----:B------:R-:W4:Y:S01]  /*0340*/  LDC.64 R24, c[0x0][0x380] ;  /* 0x0000e000ff187b82 */ /* 0x000f220000000a00 */
[----:B------:R-:W-:Y:S02]  /*0350*/  IADD3 R22, PT, PT, R5, R6, RZ ;  /* 0x0000000605167210 */ /* 0x000fe40007ffe0ff */
[----:B------:R-:W-:-:S03]  /*0360*/  ISETP.NE.AND P0, PT, R6, RZ, PT ;  /* 0x000000ff0600720c */ /* 0x000fc60003f05270 */
[----:B------:R-:W-:Y:S02]  /*0370*/  IMAD.IADD R3, R35, 0x1, R22 ;  /* 0x0000000123037824 */ /* 0x000fe400078e0216 */
[----:B----4-:R-:W-:-:S04]  /*0380*/  IMAD.WIDE R22, R22, 0x4, R24 ;  /* 0x0000000416167825 */ /* 0x010fc800078e0218 */
[----:B------:R-:W-:-:S04]  /*0390*/  IMAD.WIDE R24, R3, 0x4, R24 ;  /* 0x0000000403187825 */ /* 0x000fc800078e0218 */
[----:B0-----:R-:W4:Y:S04]  /*03a0*/  @P0 LDG.E R0, desc[UR4][R22.64] ;  /* 0x0000000416000981 */ /* 0x001f28000c1e1900 */
[----:B------:R-:W4:Y:S01]  /*03b0*/  LDG.E R3, desc[UR4][R24.64] ;  /* 0x0000000418037981 */ /* 0x000f22000c1e1900 */
[----:B------:R-:W0:Y:S01]  /*03c0*/  MUFU.RCP R4, R21 ;  /* 0x0000001500047308 */ /* 0x000e220000001000 */
[----:B------:R-:W-:Y:S01]  /*03d0*/  BSSY.RECONVERGENT B6, `(.L_x_6) ;  /* 0x0000011000067945 */ /* 0x000fe20003800200 */
[----:B0-----:R-:W-:-:S04]  /*03e0*/  FFMA R7, -R21, R4, 1 ;  /* 0x3f80000015077423 */ /* 0x001fc80000000104 */
[----:B------:R-:W-:Y:S01]  /*03f0*/  FFMA R7, R4, R7, R4 ;  /* 0x0000000704077223 */ /* 0x000fe20000000004 */
[----:B------:R-:W-:Y:S01]  /*0400*/  IADD3 R4, PT, PT, R35, R6, RZ ;  /* 0x0000000623047210 */ /* 0x000fe20007ffe0ff */
[----:B----4-:R-:W-:-:S05]  /*0410*/  @P0 IMAD.IADD R3, R3, 0x1, -R0 ;  /* 0x0000000103030824 */ /* 0x010fca00078e0a00 */
[----:B------:R-:W-:Y:S02]  /*0420*/  I2FP.F32.U32 R2, R3 ;  /* 0x0000000300027245 */ /* 0x000fe40000201000 */
[----:B-1----:R-:W-:Y:S02]  /*0430*/  IADD3 R3, PT, PT, -R3, UR7, RZ ;  /* 0x0000000703037c10 */ /* 0x002fe4000fffe1ff */
[----:B------:R-:W0:Y:S01]  /*0440*/  FCHK P0, R2, R21 ;  /* 0x0000001502007302 */ /* 0x000e220000000000 */
[----:B------:R-:W-:-:S04]  /*0450*/  FFMA R0, R2, R7, RZ ;  /* 0x0000000702007223 */ /* 0x000fc800000000ff */
[----:B------:R-:W-:-:S04]  /*0460*/  FFMA R8, -R21, R0, R2 ;  /* 0x0000000015087223 */ /* 0x000fc80000000102 */
[----:B------:R-:W-:Y:S01]  /*0470*/  FFMA R7, R7, R8, R0 ;  /* 0x0000000807077223 */ /* 0x000fe20000000000 */
[----:B0-----:R-:W-:Y:S06]  /*0480*/  @!P0 BRA `(.L_x_7) ;  /* 0x0000000000148947 */ /* 0x001fec0003800000 */
[----:B------:R-:W-:Y:S01]  /*0490*/  IMAD.MOV.U32 R45, RZ, RZ, R2 ;  /* 0x000000ffff2d7224 */ /* 0x000fe200078e0002 */
[----:B------:R-:W-:Y:S01]  /*04a0*/  MOV R36, 0x4d0 ;  /* 0x000004d000247802 */ /* 0x000fe20000000f00 */
[----:B------:R-:W-:-:S07]  /*04b0*/  IMAD.MOV.U32 R0, RZ, RZ, R21 ;  /* 0x000000ffff007224 */ /* 0x000fce00078e0015 */
[----:B--23--:R-:W-:Y:S05]  /*04c0*/  CALL.REL.NOINC `($__internal_0_$__cuda_sm3x_div_rn_noftz_f32_slowpath) ;  /* 0x0000003000b07944 */ /* 0x00cfea0003c00000 */
[----:B------:R-:W-:-:S07]  /*04d0*/  MOV R7, R0 ;  /* 0x0000000000077202 */ /* 0x000fce0000000f00 */
.L_x_7:
[----:B--23--:R-:W-:Y:S05]  /*04e0*/  BSYNC.RECONVERGENT B6 ;  /* 0x0000000000067941 */ /* 0x00cfea0003800200 */
.L_x_6:
[----:B------:R-:W0:Y:S01]  /*04f0*/  MUFU.RCP R27, R20 ;  /* 0x00000014001b7308 */ /* 0x000e220000001000 */
[----:B------:R-:W-:Y:S01]  /*0500*/  I2FP.F32.U32 R3, R3 ;  /* 0x0000000300037245 */ /* 0x000fe20000201000 */
[----:B------:R-:W-:Y:S06]  /*0510*/  BSSY.RECONVERGENT B6, `(.L_x_8) ;  /* 0x000000c000067945 */ /* 0x000fec0003800200 */
[----:B------:R-:W1:Y:S01]  /*0520*/  FCHK P0, R3, R20 ;  /* 0x0000001403007302 */ /* 0x000e620000000000 */
[----:B0-----:R-:W-:-:S04]  /*0530*/  FFMA R0, -R20, R27, 1 ;  /* 0x3f80000014007423 */ /* 0x001fc8000000011b */
[----:B------:R-:W-:-:S04]  /*0540*/  FFMA R0, R27, R0, R27 ;  /* 0x000000001b007223 */ /* 0x000fc8000000001b */
[----:B------:R-:W-:-:S04]  /*0550*/  FFMA R27, R3, R0, RZ ;  /* 0x00000000031b7223 */ /* 0x000fc800000000ff */
[----:B------:R-:W-:-:S04]  /*0560*/  FFMA R8, -R20, R27, R3 ;  /* 0x0000001b14087223 */ /* 0x000fc80000000103 */
[----:B------:R-:W-:Y:S01]  /*0570*/  FFMA R0, R0, R8, R27 ;  /* 0x0000000800007223 */ /* 0x000fe2000000001b */
[----:B-1----:R-:W-:Y:S06]  /*0580*/  @!P0 BRA `(.L_x_9) ;  /* 0x0000000000108947 */ /* 0x002fec0003800000 */
[----:B------:R-:W-:Y:S01]  /*0590*/  IMAD.MOV.U32 R45, RZ, RZ, R3 ;  /* 0x000000ffff2d7224 */ /* 0x000fe200078e0003 */
[----:B------:R-:W-:Y:S01]  /*05a0*/  MOV R36, 0x5d0 ;  /* 0x000005d000247802 */ /* 0x000fe20000000f00 */
[----:B------:R-:W-:-:S07]  /*05b0*/  IMAD.MOV.U32 R0, RZ, RZ, R20 ;  /* 0x000000ffff007224 */ /* 0x000fce00078e0014 */
[----:B------:R-:W-:Y:S05]  /*05c0*/  CALL.REL.NOINC `($__internal_0_$__cuda_sm3x_div_rn_noftz_f32_slowpath) ;  /* 0x0000003000707944 */ /* 0x000fea0003c00000 */
.L_x_9:
[----:B------:R-:W-:Y:S05]  /*05d0*/  BSYNC.RECONVERGENT B6 ;  /* 0x0000000000067941 */ /* 0x000fea0003800200 */
.L_x_8:
[----:B------:R-:W2:Y:S04]  /*05e0*/  LDG.E R8, desc[UR4][R24.64+0x4] ;  /* 0x0000040418087981 */ /* 0x000ea8000c1e1900 */
[----:B------:R-:W2:Y:S01]  /*05f0*/  LDG.E R27, desc[UR4][R22.64+0x4] ;  /* 0x00000404161b7981 */ /* 0x000ea2000c1e1900 */
[----:B------:R-:W0:Y:S01]  /*0600*/  MUFU.RCP R18, R21 ;  /* 0x0000001500127308 */ /* 0x000e220000001000 */
[----:B------:R-:W-:Y:S01]  /*0610*/  FMUL R3, R3, R0 ;  /* 0x0000000003037220 */ /* 0x000fe20000400000 */
[----:B------:R-:W-:Y:S03]  /*0620*/  BSSY.RECONVERGENT B6, `(.L_x_10) ;  /* 0x0000019000067945 */ /* 0x000fe60003800200 */
[----:B------:R-:W-:-:S05]  /*0630*/  FFMA R29, R2, R7, R3 ;  /* 0x00000007021d7223 */ /* 0x000fca0000000003 */
[----:B------:R-:W-:Y:S01]  /*0640*/  FSETP.GT.AND P1, PT, R29, R32, PT ;  /* 0x000000201d00720b */ /* 0x000fe20003f24000 */
[----:B0-----:R-:W-:-:S04]  /*0650*/  FFMA R3, -R21, R18, 1 ;  /* 0x3f80000015037423 */ /* 0x001fc80000000112 */
[----:B------:R-:W-:-:S08]  /*0660*/  FFMA R3, R18, R3, R18 ;  /* 0x0000000312037223 */ /* 0x000fd00000000012 */
[----:B------:R-:W-:Y:S02]  /*0670*/  @P1 IMAD.MOV.U32 R14, RZ, RZ, R7 ;  /* 0x000000ffff0e1224 */ /* 0x000fe400078e0007 */
[----:B------:R-:W-:Y:S01]  /*0680*/  @P1 FADD R32, RZ, R29 ;  /* 0x0000001dff201221 */ /* 0x000fe20000000000 */
[----:B------:R-:W-:Y:S01]  /*0690*/  @P1 IMAD.MOV.U32 R13, RZ, RZ, R0 ;  /* 0x000000ffff0d1224 */ /* 0x000fe200078e0000 */
[----:B------:R-:W-:Y:S01]  /*06a0*/  @P1 MOV R12, RZ ;  /* 0x000000ff000c1202 */ /* 0x000fe20000000f00 */
[----:B------:R-:W-:Y:S01]  /*06b0*/  @P1 IMAD.MOV.U32 R11, RZ, RZ, R4 ;  /* 0x000000ffff0b1224 */ /* 0x000fe200078e0004 */
[----:B------:R-:W-:Y:S01]  /*06c0*/  @P1 MOV R10, R15 ;  /* 0x0000000f000a1202 */ /* 0x000fe20000000f00 */
[----:B------:R-:W-:Y:S01]  /*06d0*/  @P1 IMAD.MOV.U32 R9, RZ, RZ, R6 ;  /* 0x000000ffff091224 */ /* 0x000fe200078e0006 */
[----:B--2---:R-:W-:-:S04]  /*06e0*/  IADD3 R8, PT, PT, R8, -R27, RZ ;  /* 0x8000001b08087210 */ /* 0x004fc80007ffe0ff */
[----:B------:R-:W-:-:S04]  /*06f0*/  I2FP.F32.U32 R2, R8 ;  /* 0x0000000800027245 */ /* 0x000fc80000201000 */
[----:B------:R-:W0:Y:S01]  /*0700*/  FCHK P0, R2, R21 ;  /* 0x0000001502007302 */ /* 0x000e220000000000 */
[----:B------:R-:W-:-:S04]  /*0710*/  FFMA R18, R3, R2, RZ ;  /* 0x0000000203127223 */ /* 0x000fc800000000ff */
[----:B------:R-:W-:-:S04]  /*0720*/  FFMA R26, -R21, R18, R2 ;  /* 0x00000012151a7223 */ /* 0x000fc80000000102 */
[----:B------:R-:W-:Y:S01]  /*0730*/  FFMA R7, R3, R26, R18 ;  /* 0x0000001a03077223 */ /* 0x000fe20000000012 */
[----:B------:R-:W-:Y:S01]  /*0740*/  IADD3 R3, PT, PT, -R8, UR7, RZ ;  /* 0x0000000708037c10 */ /* 0x000fe2000fffe1ff */
[----:B0-----:R-:W-:Y:S06]  /*0750*/  @!P0 BRA `(.L_x_11) ;  /* 0x0000000000148947 */ /* 0x001fec0003800000 */
[----:B------:R-:W-:Y:S01]  /*0760*/  MOV R45, R2 ;  /* 0x00000002002d7202 */ /* 0x000fe20000000f00 */
[----:B------:R-:W-:Y:S01]  /*0770*/  IMAD.MOV.U32 R0, RZ, RZ, R21 ;  /* 0x000000ffff007224 */ /* 0x000fe200078e0015 */
[----:B------:R-:W-:-:S07]  /*0780*/  MOV R36, 0x7a0 ;  /* 0x000007a000247802 */ /* 0x000fce0000000f00 */
[----:B------:R-:W-:Y:S05]  /*0790*/  CALL.REL.NOINC `($__internal_0_$__cuda_sm3x_div_rn_noftz_f32_slowpath) ;  /* 0x0000002c00fc7944 */ /* 0x000fea0003c00000 */
[----:B------:R-:W-:-:S07]  /*07a0*/  MOV R7, R0 ;  /* 0x0000000000077202 */ /* 0x000fce0000000f00 */
.L_x_11:
[----:B------:R-:W-:Y:S05]  /*07b0*/  BSYNC.RECONVERGENT B6 ;  /* 0x0000000000067941 */ /* 0x000fea0003800200 */
.L_x_10:
        /* <DEDUP_REMOVED lines=11> */
[----:B------:R-:W-:Y:S02]  /*0870*/  MOV R0, R20 ;  /* 0x0000001400007202 */ /* 0x000fe40000000f00 */
[----:B------:R-:W-:-:S07]  /*0880*/  MOV R36, 0x8a0 ;  /* 0x000008a000247802 */ /* 0x000fce0000000f00 */
[----:B------:R-:W-:Y:S05]  /*0890*/  CALL.REL.NOINC `($__internal_0_$__cuda_sm3x_div_rn_noftz_f32_slowpath) ;  /* 0x0000002c00bc7944 */ /* 0x000fea0003c00000 */
.L_x_13:
[----:B------:R-:W-:Y:S05]  /*08a0*/  BSYNC.RECONVERGENT B6 ;  /* 0x0000000000067941 */ /* 0x000fea0003800200 */
.L_x_12:
        /* <DEDUP_REMOVED lines=9> */
[----:B------:R-:W-:Y:S01]  /*0940*/  @P1 MOV R14, R7 ;  /* 0x00000007000e1202 */ /* 0x000fe20000000f00 */
[----:B------:R-:W-:Y:S01]  /*0950*/  @P1 FADD R32, RZ, R29 ;  /* 0x0000001dff201221 */ /* 0x000fe20000000000 */
[----:B------:R-:W-:Y:S01]  /*0960*/  @P1 IMAD.MOV.U32 R13, RZ, RZ, R0 ;  /* 0x000000ffff0d1224 */ /* 0x000fe200078e0000 */
[----:B------:R-:W-:Y:S01]  /*0970*/  @P1 IADD3 R9, PT, PT, R6, 0x1, RZ ;  /* 0x0000000106091810 */ /* 0x000fe20007ffe0ff */
[----:B------:R-:W-:Y:S01]  /*0980*/  @P1 VIADD R11, R4, 0x1 ;  /* 0x00000001040b1836 */ /* 0x000fe20000000000 */
[----:B------:R-:W-:Y:S01]  /*0990*/  @P1 MOV R12, RZ ;  /* 0x000000ff000c1202 */ /* 0x000fe20000000f00 */
[----:B------:R-:W-:Y:S02]  /*09a0*/  @P1 IMAD.MOV.U32 R10, RZ, RZ, R15 ;  /* 0x000000ffff0a1224 */ /* 0x000fe400078e000f */
[----:B--2---:R-:W-:-:S05]  /*09b0*/  IMAD.IADD R8, R8, 0x1, -R27 ;  /* 0x0000000108087824 */ /* 0x004fca00078e0a1b */
        /* <DEDUP_REMOVED lines=12> */
.L_x_15:
[----:B------:R-:W-:Y:S05]  /*0a80*/  BSYNC.RECONVERGENT B6 ;  /* 0x0000000000067941 */ /* 0x000fea0003800200 */
.L_x_14:
        /* <DEDUP_REMOVED lines=14> */
.L_x_17:
[----:B------:R-:W-:Y:S05]  /*0b70*/  BSYNC.RECONVERGENT B6 ;  /* 0x0000000000067941 */ /* 0x000fea0003800200 */
.L_x_16:
        /* <DEDUP_REMOVED lines=29> */
.L_x_19:
[----:B------:R-:W-:Y:S05]  /*0d50*/  BSYNC.RECONVERGENT B6 ;  /* 0x0000000000067941 */ /* 0x000fea0003800200 */
.L_x_18:
        /* <DEDUP_REMOVED lines=14> */
.L_x_21:
[----:B------:R-:W-:Y:S05]  /*0e40*/  BSYNC.RECONVERGENT B6 ;  /* 0x0000000000067941 */ /* 0x000fea0003800200 */
.L_x_20:
[----:B------:R-:W-:-:S04]  /*0e50*/  FMUL R3, R3, R0 ;  /* 0x0000000003037220 */ /* 0x000fc80000400000 */
[----:B------:R-:W-:-:S05]  /*0e60*/  FFMA R3, R2, R7, R3 ;  /* 0x0000000702037223 */ /* 0x000fca0000000003 */
[----:B------:R-:W-:-:S13]  /*0e70*/  FSETP.GT.AND P0, PT, R3, R32, PT ;  /* 0x000000200300720b */ /* 0x000fda0003f04000 */
[C---:B------:R-:W-:Y:S01]  /*0e80*/  @P0 VIADD R9, R6.reuse, 0x3 ;  /* 0x0000000306090836 */ /* 0x040fe20000000000 */
[----:B------:R-:W-:Y:S01]  /*0e90*/  IADD3 R6, PT, PT, R6, 0x4, RZ ;  /* 0x0000000406067810 */ /* 0x000fe20007ffe0ff */
[----:B------:R-:W-:Y:S02]  /*0ea0*/  @P0 VIADD R11, R4, 0x3 ;  /* 0x00000003040b0836 */ /* 0x000fe40000000000 */
[----:B------:R-:W-:Y:S01]  /*0eb0*/  @P0 FADD R32, RZ, R3 ;  /* 0x00000003ff200221 */ /* 0x000fe20000000000 */
[----:B------:R-:W-:Y:S01]  /*0ec0*/  @P0 MOV R14, R7 ;  /* 0x00000007000e0202 */ /* 0x000fe20000000f00 */
[----:B------:R-:W-:Y:S01]  /*0ed0*/  @P0 IMAD.MOV.U32 R13, RZ, RZ, R0 ;  /* 0x000000ffff0d0224 */ /* 0x000fe200078e0000 */
[----:B------:R-:W-:Y:S01]  /*0ee0*/  ISETP.NE.AND P1, PT, R6, R30, PT ;  /* 0x0000001e0600720c */ /* 0x000fe20003f25270 */
[----:B------:R-:W-:Y:S01]  /*0ef0*/  @P0 IMAD.MOV.U32 R10, RZ, RZ, R15 ;  /* 0x000000ffff0a0224 */ /* 0x000fe200078e000f */
[----:B------:R-:W-:-:S11]  /*0f00*/  @P0 MOV R12, RZ ;  /* 0x000000ff000c0202 */ /* 0x000fd60000000f00 */
[----:B------:R-:W-:Y:S05]  /*0f10*/  @P1 BRA `(.L_x_22) ;  /* 0xfffffff400081947 */ /* 0x000fea000383ffff */
[----:B------:R-:W-:Y:S05]  /*0f20*/  BSYNC.RECONVERGENT B4 ;  /* 0x0000000000047941 */ /* 0x000fea0003800200 */
.L_x_5:
[----:B------:R-:W-:-:S07]  /*0f30*/  MOV R23, R30 ;  /* 0x0000001e00177202 */ /* 0x000fce0000000f00 */
.L_x_4:
[----:B0123--:R-:W-:Y:S05]  /*0f40*/  BSYNC.RECONVERGENT B5 ;  /* 0x0000000000057941 */ /* 0x00ffea0003800200 */
.L_x_3:
[----:B------:R-:W-:-:S13]  /*0f50*/  ISETP.NE.AND P0, PT, R19, RZ, PT ;  /* 0x000000ff1300720c */ /* 0x000fda0003f05270 */
[----:B------:R-:W-:Y:S05]  /*0f60*/  @!P0 BRA `(.L_x_23) ;  /* 0x0000002400a48947 */ /* 0x000fea0003800000 */
[----:B------:R-:W0:Y:S01]  /*0f70*/  LDCU.64 UR8, c[0x0][0x380] ;  /* 0x00007000ff0877ac */ /* 0x000e220008000a00 */
[----:B------:R-:W-:Y:S01]  /*0f80*/  ISETP.NE.AND P0, PT, R23, RZ, PT ;  /* 0x000000ff1700720c */ /* 0x000fe20003f05270 */
[----:B------:R-:W-:Y:S01]  /*0f90*/  IMAD.IADD R5, R35, 0x1, R23 ;  /* 0x0000000123057824 */ /* 0x000fe200078e0217 */
[----:B------:R-:W-:Y:S01]  /*0fa0*/  SHF.R.S32.HI R4, RZ, 0x1f, R16 ;  /* 0x0000001fff047819 */ /* 0x000fe20000011410 */
[----:B------:R-:W1:Y:S03]  /*0fb0*/  LDCU UR6, c[0x0][0x398] ;  /* 0x00007300ff0677ac */ /* 0x000e660008000800 */
[----:B------:R-:W-:-:S04]  /*0fc0*/  IADD3 R2, P1, PT, R16, R5, RZ ;  /* 0x0000000510027210 */ /* 0x000fc80007f3e0ff */
[----:B------:R-:W-:-:S03]  /*0fd0*/  LEA.HI.X.SX32 R7, R5, R4, 0x1, P1 ;  /* 0x0000000405077211 */ /* 0x000fc600008f0eff */
[----:B------:R-:W-:-:S04]  /*0fe0*/  @P0 IADD3 R0, P2, PT, R16, R23, RZ ;  /* 0x0000001710000210 */ /* 0x000fc80007f5e0ff */
[----:B------:R-:W-:Y:S02]  /*0ff0*/  @P0 LEA.HI.X.SX32 R3, R23, R4, 0x1, P2 ;  /* 0x0000000417030211 */ /* 0x000fe400010f0eff */
[----:B0-----:R-:W-:Y:S02]  /*1000*/  LEA R26, P1, R2, UR8, 0x2 ;  /* 0x00000008021a7c11 */ /* 0x001fe4000f8210ff */
[----:B------:R-:W-:Y:S02]  /*1010*/  @P0 LEA R24, P2, R0, UR8, 0x2 ;  /* 0x0000000800180c11 */ /* 0x000fe4000f8410ff */
[----:B------:R-:W-:Y:S02]  /*1020*/  LEA.HI.X R27, R2, UR9, R7, 0x2, P1 ;  /* 0x00000009021b7c11 */ /* 0x000fe400088f1407 */
[----:B------:R-:W-:-:S03]  /*1030*/  @P0 LEA.HI.X R25, R0, UR9, R3, 0x2, P2 ;  /* 0x0000000900190c11 */ /* 0x000fc600090f1403 */
[----:B------:R-:W2:Y:S04]  /*1040*/  LDG.E R3, desc[UR4][R26.64+-0x4] ;  /* 0xfffffc041a037981 */ /* 0x000ea8000c1e1900 */
[----:B------:R-:W2:Y:S01]  /*1050*/  @P0 LDG.E R24, desc[UR4][R24.64+-0x4] ;  /* 0xfffffc0418180981 */ /* 0x000ea2000c1e1900 */
[----:B------:R-:W0:Y:S01]  /*1060*/  MUFU.RCP R0, R21 ;  /* 0x0000001500007308 */ /* 0x000e220000001000 */
[----:B------:R-:W-:Y:S01]  /*1070*/  BSSY.RECONVERGENT B4, `(.L_x_24) ;  /* 0x0000010000047945 */ /* 0x000fe20003800200 */
[----:B0-----:R-:W-:-:S04]  /*1080*/  FFMA R7, -R21, R0, 1 ;  /* 0x3f80000015077423 */ /* 0x001fc80000000100 */
[----:B------:R-:W-:Y:S01]  /*1090*/  FFMA R7, R0, R7, R0 ;  /* 0x0000000700077223 */ /* 0x000fe20000000000 */
[----:B--2---:R-:W-:-:S04]  /*10a0*/  @P0 IADD3 R3, PT, PT, R3, -R24, RZ ;  /* 0x8000001803030210 */ /* 0x004fc80007ffe0ff */
        /* <DEDUP_REMOVED lines=8> */
[----:B------:R-:W-:Y:S02]  /*1130*/  MOV R0, R21 ;  /* 0x0000001500007202 */ /* 0x000fe40000000f00 */
[----:B------:R-:W-:-:S07]  /*1140*/  MOV R36, 0x1160 ;  /* 0x0000116000247802 */ /* 0x000fce0000000f00 */
[----:B------:R-:W-:Y:S05]  /*1150*/  CALL.REL.NOINC `($__internal_0_$__cuda_sm3x_div_rn_noftz_f32_slowpath) ;  /* 0x00000024008c7944 */ /* 0x000fea0003c00000 */
[----:B------:R-:W-:-:S07]  /*1160*/  IMAD.MOV.U32 R7, RZ, RZ, R0 ;  /* 0x000000ffff077224 */ /* 0x000fce00078e0000 */
.L_x_25:
[----:B------:R-:W-:Y:S05]  /*1170*/  BSYNC.RECONVERGENT B4 ;  /* 0x0000000000047941 */ /* 0x000fea0003800200 */
.L_x_24:
        /* <DEDUP_REMOVED lines=10> */
[----:B------:R-:W-:Y:S01]  /*1220*/  MOV R45, R3 ;  /* 0x00000003002d7202 */ /* 0x000fe20000000f00 */
[----:B------:R-:W-:Y:S01]  /*1230*/  IMAD.MOV.U32 R0, RZ, RZ, R20 ;  /* 0x000000ffff007224 */ /* 0x000fe200078e0014 */
[----:B------:R-:W-:-:S07]  /*1240*/  MOV R36, 0x1260 ;  /* 0x0000126000247802 */ /* 0x000fce0000000f00 */
[----:B------:R-:W-:Y:S05]  /*1250*/  CALL.REL.NOINC `($__internal_0_$__cuda_sm3x_div_rn_noftz_f32_slowpath) ;  /* 0x00000024004c7944 */ /* 0x000fea0003c00000 */
.L_x_27:
[----:B------:R-:W-:Y:S05]  /*1260*/  BSYNC.RECONVERGENT B4 ;  /* 0x0000000000047941 */ /* 0x000fea0003800200 */
.L_x_26:
[----:B------:R-:W-:Y:S01]  /*1270*/  FMUL R3, R3, R0 ;  /* 0x0000000003037220 */ /* 0x000fe20000400000 */
[----:B------:R-:W-:-:S03]  /*1280*/  ISETP.NE.AND P1, PT, R19, 0x1, PT ;  /* 0x000000011300780c */ /* 0x000fc60003f25270 */
[----:B------:R-:W-:-:S05]  /*1290*/  FFMA R3, R2, R7, R3 ;  /* 0x0000000702037223 */ /* 0x000fca0000000003 */
[----:B------:R-:W-:-:S13]  /*12a0*/  FSETP.GT.AND P0, PT, R3, R32, PT ;  /* 0x000000200300720b */ /* 0x000fda0003f04000 */
[----:B------:R-:W-:Y:S01]  /*12b0*/  @P0 FADD R32, RZ, R3 ;  /* 0x00000003ff200221 */ /* 0x000fe20000000000 */
[----:B------:R-:W-:Y:S01]  /*12c0*/  @P0 MOV R14, R7 ;  /* 0x00000007000e0202 */ /* 0x000fe20000000f00 */
[----:B------:R-:W-:Y:S01]  /*12d0*/  @P0 IMAD.MOV.U32 R13, RZ, RZ, R0 ;  /* 0x000000ffff0d0224 */ /* 0x000fe200078e0000 */
[----:B------:R-:W-:Y:S01]  /*12e0*/  @P0 MOV R12, RZ ;  /* 0x000000ff000c0202 */ /* 0x000fe20000000f00 */
[----:B------:R-:W-:Y:S01]  /*12f0*/  @P0 IMAD.MOV.U32 R11, RZ, RZ, R5 ;  /* 0x000000ffff0b0224 */ /* 0x000fe200078e0005 */
[----:B------:R-:W-:Y:S01]  /*1300*/  @P0 MOV R10, R15 ;  /* 0x0000000f000a0202 */ /* 0x000fe20000000f00 */
[----:B------:R-:W-:Y:S01]  /*1310*/  @P0 IMAD.MOV.U32 R9, RZ, RZ, R23 ;  /* 0x000000ffff090224 */ /* 0x000fe200078e0017 */
[----:B------:R-:W-:Y:S06]  /*1320*/  @!P1 BRA `(.L_x_23) ;  /* 0x0000002000b49947 */ /* 0x000fec0003800000 */
[----:B------:R-:W0:Y:S01]  /*1330*/  LDC.64 R26, c[0x0][0x380] ;  /* 0x0000e000ff1a7b82 */ /* 0x000e220000000a00 */
[----:B------:R-:W-:Y:S01]  /*1340*/  IADD3 R24, PT, PT, R16, R23, RZ ;  /* 0x0000001710187210 */ /* 0x000fe20007ffe0ff */
[----:B------:R-:W1:Y:S01]  /*1350*/  MUFU.RCP R0, R21 ;  /* 0x0000001500007308 */ /* 0x000e620000001000 */
[----:B------:R-:W2:Y:S03]  /*1360*/  LDCU UR6, c[0x0][0x398] ;  /* 0x00007300ff0677ac */ /* 0x000ea60008000800 */
[----:B------:R-:W-:Y:S02]  /*1370*/  IMAD.IADD R3, R35, 0x1, R24 ;  /* 0x0000000123037824 */ /* 0x000fe400078e0218 */
[----:B0-----:R-:W-:-:S04]  /*1380*/  IMAD.WIDE R24, R24, 0x4, R26 ;  /* 0x0000000418187825 */ /* 0x001fc800078e021a */
[----:B------:R-:W-:Y:S02]  /*1390*/  IMAD.WIDE R26, R3, 0x4, R26 ;  /* 0x00000004031a7825 */ /* 0x000fe400078e021a */
[----:B------:R-:W3:Y:S04]  /*13a0*/  LDG.E R3, desc[UR4][R24.64] ;  /* 0x0000000418037981 */ /* 0x000ee8000c1e1900 */
[----:B------:R-:W3:Y:S01]  /*13b0*/  LDG.E R26, desc[UR4][R26.64] ;  /* 0x000000041a1a7981 */ /* 0x000ee2000c1e1900 */
[----:B-1----:R-:W-:Y:S01]  /*13c0*/  FFMA R7, -R21, R0, 1 ;  /* 0x3f80000015077423 */ /* 0x002fe20000000100 */
[----:B------:R-:W-:Y:S03]  /*13d0*/  BSSY.RECONVERGENT B4, `(.L_x_28) ;  /* 0x000000f000047945 */ /* 0x000fe60003800200 */
[----:B------:R-:W-:Y:S01]  /*13e0*/  FFMA R7, R0, R7, R0 ;  /* 0x0000000700077223 */ /* 0x000fe20000000000 */
[----:B---3--:R-:W-:-:S04]  /*13f0*/  IADD3 R3, PT, PT, R26, -R3, RZ ;  /* 0x800000031a037210 */ /* 0x008fc80007ffe0ff */
[----:B------:R-:W-:Y:S02]  /*1400*/  I2FP.F32.U32 R2, R3 ;  /* 0x0000000300027245 */ /* 0x000fe40000201000 */
[----:B--2---:R-:W-:Y:S02]  /*1410*/  IADD3 R3, PT, PT, -R3, UR6, RZ ;  /* 0x0000000603037c10 */ /* 0x004fe4000fffe1ff */
        /* <DEDUP_REMOVED lines=10> */
.L_x_29:
[----:B------:R-:W-:Y:S05]  /*14c0*/  BSYNC.RECONVERGENT B4 ;  /* 0x0000000000047941 */ /* 0x000fea0003800200 */
.L_x_28:
        /* <DEDUP_REMOVED lines=14> */
.L_x_31:
[----:B------:R-:W-:Y:S05]  /*15b0*/  BSYNC.RECONVERGENT B4 ;  /* 0x0000000000047941 */ /* 0x000fea0003800200 */
.L_x_30:
[----:B------:R-:W-:Y:S01]  /*15c0*/  FMUL R3, R3, R0 ;  /* 0x0000000003037220 */ /* 0x000fe20000400000 */
[----:B------:R-:W-:-:S03]  /*15d0*/  ISETP.NE.AND P1, PT, R19, 0x2, PT ;  /* 0x000000021300780c */ /* 0x000fc60003f25270 */
[----:B------:R-:W-:-:S05]  /*15e0*/  FFMA R3, R2, R7, R3 ;  /* 0x0000000702037223 */ /* 0x000fca0000000003 */
[----:B------:R-:W-:-:S13]  /*15f0*/  FSETP.GT.AND P0, PT, R3, R32, PT ;  /* 0x000000200300720b */ /* 0x000fda0003f04000 */
[----:B------:R-:W-:Y:S01]  /*1600*/  @P0 FADD R32, RZ, R3 ;  /* 0x00000003ff200221 */ /* 0x000fe20000000000 */
[----:B------:R-:W-:Y:S01]  /*1610*/  @P0 MOV R14, R7 ;  /* 0x00000007000e0202 */ /* 0x000fe20000000f00 */
[----:B------:R-:W-:Y:S01]  /*1620*/  @P0 IMAD.MOV.U32 R13, RZ, RZ, R0 ;  /* 0x000000ffff0d0224 */ /* 0x000fe200078e0000 */
[----:B------:R-:W-:Y:S01]  /*1630*/  @P0 IADD3 R11, PT, PT, R5, 0x1, RZ ;  /* 0x00000001050b0810 */ /* 0x000fe20007ffe0ff */
[----:B------:R-:W-:Y:S01]  /*1640*/  @P0 VIADD R9, R23, 0x1 ;  /* 0x0000000117090836 */ /* 0x000fe20000000000 */
[----:B------:R-:W-:Y:S01]  /*1650*/  @P0 MOV R12, RZ ;  /* 0x000000ff000c0202 */ /* 0x000fe20000000f00 */
[----:B------:R-:W-:Y:S01]  /*1660*/  @P0 IMAD.MOV.U32 R10, RZ, RZ, R15 ;  /* 0x000000ffff0a0224 */ /* 0x000fe200078e000f */
[----:B------:R-:W-:Y:S06]  /*1670*/  @!P1 BRA `(.L_x_23) ;  /* 0x0000001c00e09947 */ /* 0x000fec0003800000 */
[----:B------:R-:W0:Y:S01]  /*1680*/  LDCU.64 UR8, c[0x0][0x380] ;  /* 0x00007000ff0877ac */ /* 0x000e220008000a00 */
[----:B------:R-:W-:Y:S01]  /*1690*/  IADD3 R5, PT, PT, R5, 0x2, RZ ;  /* 0x0000000205057810 */ /* 0x000fe20007ffe0ff */
[----:B------:R-:W2:Y:S01]  /*16a0*/  LDG.E R25, desc[UR4][R24.64+0x4] ;  /* 0x0000040418197981 */ /* 0x000ea2000c1e1900 */
[----:B------:R-:W1:Y:S01]  /*16b0*/  MUFU.RCP R0, R21 ;  /* 0x0000001500007308 */ /* 0x000e620000001000 */
[----:B------:R-:W3:Y:S01]  /*16c0*/  LDCU UR6, c[0x0][0x398] ;  /* 0x00007300ff0677ac */ /* 0x000ee20008000800 */
[----:B------:R-:W-:-:S04]  /*16d0*/  IADD3 R16, P0, PT, R16, R5, RZ ;  /* 0x0000000510107210 */ /* 0x000fc80007f1e0ff */
[----:B------:R-:W-:Y:S02]  /*16e0*/  LEA.HI.X.SX32 R3, R5, R4, 0x1, P0 ;  /* 0x0000000405037211 */ /* 0x000fe400000f0eff */
[----:B0-----:R-:W-:-:S04]  /*16f0*/  LEA R26, P0, R16, UR8, 0x2 ;  /* 0x00000008101a7c11 */ /* 0x001fc8000f8010ff */
[----:B------:R-:W-:-:S05]  /*1700*/  LEA.HI.X R27, R16, UR9, R3, 0x2, P0 ;  /* 0x00000009101b7c11 */ /* 0x000fca00080f1403 */
[----:B------:R-:W2:Y:S01]  /*1710*/  LDG.E R26, desc[UR4][R26.64+-0x4] ;  /* 0xfffffc041a1a7981 */ /* 0x000ea2000c1e1900 */
[----:B-1----:R-:W-:-:S04]  /*1720*/  FFMA R7, -R21, R0, 1 ;  /* 0x3f80000015077423 */ /* 0x002fc80000000100 */
[----:B------:R-:W-:Y:S01]  /*1730*/  FFMA R7, R0, R7, R0 ;  /* 0x0000000700077223 */ /* 0x000fe20000000000 */
[----:B------:R-:W-:Y:S01]  /*1740*/  BSSY.RECONVERGENT B4, `(.L_x_32) ;  /* 0x000000e000047945 */ /* 0x000fe20003800200 */
[----:B--2---:R-:W-:-:S05]  /*1750*/  IMAD.IADD R3, R26, 0x1, -R25 ;  /* 0x000000011a037824 */ /* 0x004fca00078e0a19 */
[----:B------:R-:W-:-:S04]  /*1760*/  I2FP.F32.U32 R2, R3 ;  /* 0x0000000300027245 */ /* 0x000fc80000201000 */
[----:B------:R-:W0:Y:S01]  /*1770*/  FCHK P0, R2, R21 ;  /* 0x0000001502007302 */ /* 0x000e220000000000 */
[----:B------:R-:W-:Y:S01]  /*1780*/  FFMA R0, R7, R2, RZ ;  /* 0x0000000207007223 */ /* 0x000fe200000000ff */
[----:B---3--:R-:W-:-:S03]  /*1790*/  IADD3 R3, PT, PT, -R3, UR6, RZ ;  /* 0x0000000603037c10 */ /* 0x008fc6000fffe1ff */
[----:B------:R-:W-:-:S04]  /*17a0*/  FFMA R29, -R21, R0, R2 ;  /* 0x00000000151d7223 */ /* 0x000fc80000000102 */
[----:B------:R-:W-:Y:S01]  /*17b0*/  FFMA R7, R7, R29, R0 ;  /* 0x0000001d07077223 */ /* 0x000fe20000000000 */
[----:B0-----:R-:W-:Y:S06]  /*17c0*/  @!P0 BRA `(.L_x_33) ;  /* 0x0000000000148947 */ /* 0x001fec0003800000 */
[----:B------:R-:W-:Y:S01]  /*17d0*/  MOV R45, R2 ;  /* 0x00000002002d7202 */ /* 0x000fe20000000f00 */
[----:B------:R-:W-:Y:S01]  /*17e0*/  IMAD.MOV.U32 R0, RZ, RZ, R21 ;  /* 0x000000ffff007224 */ /* 0x000fe200078e0015 */
[----:B------:R-:W-:-:S07]  /*17f0*/  MOV R36, 0x1810 ;  /* 0x0000181000247802 */ /* 0x000fce0000000f00 */
[----:B------:R-:W-:Y:S05]  /*1800*/  CALL.REL.NOINC `($__internal_0_$__cuda_sm3x_div_rn_noftz_f32_slowpath) ;  /* 0x0000001c00e07944 */ /* 0x000fea0003c00000 */
[----:B------:R-:W-:-:S07]  /*1810*/  MOV R7, R0 ;  /* 0x0000000000077202 */ /* 0x000fce0000000f00 */
.L_x_33:
[----:B------:R-:W-:Y:S05]  /*1820*/  BSYNC.RECONVERGENT B4 ;  /* 0x0000000000047941 */ /* 0x000fea0003800200 */
.L_x_32:
        /* <DEDUP_REMOVED lines=14> */
.L_x_35:
[----:B------:R-:W-:Y:S05]  /*1910*/  BSYNC.RECONVERGENT B4 ;  /* 0x0000000000047941 */ /* 0x000fea0003800200 */
.L_x_34:
[----:B------:R-:W-:-:S04]  /*1920*/  FMUL R3, R3, R0 ;  /* 0x0000000003037220 */ /* 0x000fc80000400000 */
[----:B------:R-:W-:-:S05]  /*1930*/  FFMA R3, R2, R7, R3 ;  /* 0x0000000702037223 */ /* 0x000fca0000000003 */
[----:B------:R-:W-:-:S13]  /*1940*/  FSETP.GT.AND P0, PT, R3, R32, PT ;  /* 0x000000200300720b */ /* 0x000fda0003f04000 */
[----:B------:R-:W-:Y:S05]  /*1950*/  @!P0 BRA `(.L_x_23) ;  /* 0x0000001c00288947 */ /* 0x000fea0003800000 */
[----:B------:R-:W-:Y:S02]  /*1960*/  HFMA2 R12, -RZ, RZ, 0, 0 ;  /* 0x00000000ff0c7431 */ /* 0x000fe400000001ff */
[----:B------:R-:W-:Y:S01]  /*1970*/  FADD R32, RZ, R3 ;  /* 0x00000003ff207221 */ /* 0x000fe20000000000 */
[----:B------:R-:W-:Y:S01]  /*1980*/  VIADD R9, R23, 0x2 ;  /* 0x0000000217097836 */ /* 0x000fe20000000000 */
[----:B------:R-:W-:Y:S01]  /*1990*/  MOV R14, R7 ;  /* 0x00000007000e7202 */ /* 0x000fe20000000f00 */
[----:B------:R-:W-:Y:S01]  /*19a0*/  IMAD.MOV.U32 R13, RZ, RZ, R0 ;  /* 0x000000ffff0d7224 */ /* 0x000fe200078e0000 */
[----:B------:R-:W-:Y:S01]  /*19b0*/  MOV R11, R5 ;  /* 0x00000005000b7202 */ /* 0x000fe20000000f00 */
[----:B------:R-:W-:Y:S01]  /*19c0*/  IMAD.MOV.U32 R10, RZ, RZ, R15 ;  /* 0x000000ffff0a7224 */ /* 0x000fe200078e000f */
[----:B------:R-:W-:Y:S06]  /*19d0*/  BRA `(.L_x_23) ;  /* 0x0000001c00087947 */ /* 0x000fec0003800000 */
.L_x_2:
[----:B------:R-:W-:Y:S01]  /*19e0*/  ISETP.GE.U32.AND P0, PT, R33, 0x3, PT ;  /* 0x000000032100780c */ /* 0x000fe20003f06070 */
[----:B------:R-:W-:Y:S01]  /*19f0*/  BSSY.RECONVERGENT B5, `(.L_x_36) ;  /* 0x00000fc000057945 */ /* 0x000fe20003800200 */
[----:B------:R-:W-:-:S11]  /*1a00*/  IMAD.MOV.U32 R25, RZ, RZ, RZ ;  /* 0x000000ffff197224 */ /* 0x000fd600078e00ff */
[----:B------:R-:W-:Y:S05]  /*1a10*/  @!P0 BRA `(.L_x_37) ;  /* 0x0000000c00e48947 */ /* 0x000fea0003800000 */
[----:B------:R-:W-:Y:S01]  /*1a20*/  BSSY.RECONVERGENT B4, `(.L_x_38) ;  /* 0x00000f7000047945 */ /* 0x000fe20003800200 */
[C---:B------:R-:W-:Y:S01]  /*1a30*/  IADD3 R8, PT, PT, R35.reuse, R18, RZ ;  /* 0x0000001223087210 */ /* 0x040fe20007ffe0ff */
[----:B------:R-:W-:Y:S01]  /*1a40*/  IMAD.IADD R7, R35, 0x1, R16 ;  /* 0x0000000123077824 */ /* 0x000fe200078e0210 */
[----:B------:R-:W-:Y:S01]  /*1a50*/  MOV R6, 0x1 ;  /* 0x0000000100067802 */ /* 0x000fe20000000f00 */
[----:B------:R-:W-:Y:S01]  /*1a60*/  IMAD.MOV.U32 R5, RZ, RZ, R35 ;  /* 0x000000ffff057224 */ /* 0x000fe200078e0023 */
[----:B------:R-:W-:Y:S01]  /*1a70*/  MOV R4, R16 ;  /* 0x0000001000047202 */ /* 0x000fe20000000f00 */
[----:B------:R-:W-:Y:S01]  /*1a80*/  IMAD.MOV.U32 R3, RZ, RZ, R18 ;  /* 0x000000ffff037224 */ /* 0x000fe200078e0012 */
[----:B------:R-:W-:-:S07]  /*1a90*/  MOV R2, R17 ;  /* 0x0000001100027202 */ /* 0x000fce0000000f00 */
.L_x_55:
[C---:B------:R-:W-:Y:S01]  /*1aa0*/  ISETP.NE.AND P0, PT, R6.reuse, 0x1, PT ;  /* 0x000000010600780c */ /* 0x040fe20003f05270 */
[----:B------:R-:W-:Y:S01]  /*1ab0*/  VIADD R27, R6, 0xffffffff ;  /* 0xffffffff061b7836 */ /* 0x000fe20000000000 */
[----:B------:R-:W-:Y:S02]  /*1ac0*/  SHF.R.S32.HI R28, RZ, 0x1f, R16 ;  /* 0x0000001fff1c7819 */ /* 0x000fe40000011410 */
[----:B------:R-:W-:Y:S02]  /*1ad0*/  SHF.R.S32.HI R23, RZ, 0x1f, R5 ;  /* 0x0000001fff177819 */ /* 0x000fe40000011405 */
[-C--:B------:R-:W-:Y:S02]  /*1ae0*/  IADD3 R24, P2, PT, R16, R5.reuse, RZ ;  /* 0x0000000510187210 */ /* 0x080fe40007f5e0ff */
[----:B------:R-:W-:Y:S02]  /*1af0*/  SHF.R.S32.HI R26, RZ, 0x1f, R18 ;  /* 0x0000001fff1a7819 */ /* 0x000fe40000011412 */
[----:B------:R-:W-:-:S02]  /*1b00*/  IADD3 R0, P1, PT, R18, R5, RZ ;  /* 0x0000000512007210 */ /* 0x000fc40007f3e0ff */
[----:B------:R-:W-:Y:S02]  /*1b10*/  IADD3.X R25, PT, PT, R28, R23, RZ, P2, !PT ;  /* 0x000000171c197210 */ /* 0x000fe400017fe4ff */
[----:B---3--:R-:W-:Y:S01]  /*1b20*/  LEA R38, P3, R24, UR12, 0x2 ;  /* 0x0000000c18267c11 */ /* 0x008fe2000f8610ff */
[----:B------:R-:W-:Y:S01]  /*1b30*/  IMAD.X R23, R23, 0x1, R26, P1 ;  /* 0x0000000117177824 */ /* 0x000fe200008e061a */
[----:B------:R-:W-:Y:S02]  /*1b40*/  @P0 IADD3 R22, P2, PT, R16, R27, RZ ;  /* 0x0000001b10160210 */ /* 0x000fe40007f5e0ff */
[----:B------:R-:W-:Y:S02]  /*1b50*/  LEA.HI.X R39, R24, UR13, R25, 0x2, P3 ;  /* 0x0000000d18277c11 */ /* 0x000fe400098f1419 */
[----:B------:R-:W-:Y:S02]  /*1b60*/  @P0 LEA.HI.X.SX32 R29, R27, R28, 0x1, P2 ;  /* 0x0000001c1b1d0211 */ /* 0x000fe400010f0eff */
[----:B------:R-:W-:-:S02]  /*1b70*/  @P0 LEA R36, P1, R22, UR12, 0x2 ;  /* 0x0000000c16240c11 */ /* 0x000fc4000f8210ff */
[----:B------:R-:W-:Y:S02]  /*1b80*/  LEA R24, P3, R0, UR12, 0x2 ;  /* 0x0000000c00187c11 */ /* 0x000fe4000f8610ff */
[----:B------:R-:W-:Y:S02]  /*1b90*/  @P0 LEA.HI.X R37, R22, UR13, R29, 0x2, P1 ;  /* 0x0000000d16250c11 */ /* 0x000fe400088f141d */
[----:B------:R-:W-:Y:S02]  /*1ba0*/  LEA.HI.X R25, R0, UR13, R23, 0x2, P3 ;  /* 0x0000000d00197c11 */ /* 0x000fe400098f1417 */
[----:B------:R-:W-:Y:S01]  /*1bb0*/  @P0 IADD3 R23, P2, PT, R18, R27, RZ ;  /* 0x0000001b12170210 */ /* 0x000fe20007f5e0ff */
[----:B0-----:R-:W3:Y:S03]  /*1bc0*/  LDG.E R0, desc[UR4][R38.64+-0x4] ;  /* 0xfffffc0426007981 */ /* 0x001ee6000c1e1900 */
[----:B------:R-:W-:Y:S01]  /*1bd0*/  @P0 LEA.HI.X.SX32 R40, R27, R26, 0x1, P2 ;  /* 0x0000001a1b280211 */ /* 0x000fe200010f0eff */
[----:B------:R-:W3:Y:S01]  /*1be0*/  @P0 LDG.E R37, desc[UR4][R36.64+-0x4] ;  /* 0xfffffc0424250981 */ /* 0x000ee2000c1e1900 */
[----:B------:R-:W-:-:S03]  /*1bf0*/  @P0 LEA R22, P1, R23, UR12, 0x2 ;  /* 0x0000000c17160c11 */ /* 0x000fc6000f8210ff */
[----:B------:R-:W4:Y:S01]  /*1c00*/  LDG.E R25, desc[UR4][R24.64+-0x4] ;  /* 0xfffffc0418197981 */ /* 0x000f22000c1e1900 */
[----:B------:R-:W-:-:S06]  /*1c10*/  @P0 LEA.HI.X R23, R23, UR13, R40, 0x2, P1 ;  /* 0x0000000d17170c11 */ /* 0x000fcc00088f1428 */
[----:B------:R-:W5:Y:S01]  /*1c20*/  @P0 LDG.E R23, desc[UR4][R22.64+-0x4] ;  /* 0xfffffc0416170981 */ /* 0x000f62000c1e1900 */
[----:B------:R-:W0:Y:S01]  /*1c30*/  MUFU.RCP R42, R21 ;  /* 0x00000015002a7308 */ /* 0x000e220000001000 */
[----:B------:R-:W-:Y:S01]  /*1c40*/  BSSY.RECONVERGENT B6, `(.L_x_39) ;  /* 0x0000012000067945 */ /* 0x000fe20003800200 */
[----:B0-----:R-:W-:-:S04]  /*1c50*/  FFMA R29, -R21, R42, 1 ;  /* 0x3f800000151d7423 */ /* 0x001fc8000000012a */
[----:B------:R-:W-:Y:S01]  /*1c60*/  FFMA R29, R42, R29, R42 ;  /* 0x0000001d2a1d7223 */ /* 0x000fe2000000002a */
[----:B---3--:R-:W-:-:S05]  /*1c70*/  @P0 IADD3 R0, PT, PT, R0, -R37, RZ ;  /* 0x8000002500000210 */ /* 0x008fca0007ffe0ff */
[----:B----4-:R-:W-:-:S05]  /*1c80*/  IMAD.IADD R0, R0, 0x1, -R25 ;  /* 0x0000000100007824 */ /* 0x010fca00078e0a19 */
[----:B-----5:R-:W-:-:S04]  /*1c90*/  @P0 IADD3 R0, PT, PT, R0, R23, RZ ;  /* 0x0000001700000210 */ /* 0x020fc80007ffe0ff */
[----:B------:R-:W-:-:S04]  /*1ca0*/  I2FP.F32.U32 R40, R0 ;  /* 0x0000000000287245 */ /* 0x000fc80000201000 */
[----:B------:R-:W0:Y:S01]  /*1cb0*/  FCHK P0, R40, R21 ;  /* 0x0000001528007302 */ /* 0x000e220000000000 */
[----:B------:R-:W-:-:S04]  /*1cc0*/  FFMA R36, R29, R40, RZ ;  /* 0x000000281d247223 */ /* 0x000fc800000000ff */
[----:B------:R-:W-:Y:S01]  /*1cd0*/  FFMA R25, -R21, R36, R40 ;  /* 0x0000002415197223 */ /* 0x000fe20000000128 */
[----:B--2---:R-:W-:-:S03]  /*1ce0*/  IADD3 R39, PT, PT, -R0, UR10, RZ ;  /* 0x0000000a00277c10 */ /* 0x004fc6000fffe1ff */
[----:B------:R-:W-:Y:S01]  /*1cf0*/  FFMA R29, R29, R25, R36 ;  /* 0x000000191d1d7223 */ /* 0x000fe20000000024 */
[----:B0-----:R-:W-:Y:S06]  /*1d00*/  @!P0 BRA `(.L_x_40) ;  /* 0x0000000000148947 */ /* 0x001fec0003800000 */
[----:B------:R-:W-:Y:S01]  /*1d10*/  IMAD.MOV.U32 R45, RZ, RZ, R40 ;  /* 0x000000ffff2d7224 */ /* 0x000fe200078e0028 */
[----:B------:R-:W-:Y:S02]  /*1d20*/  MOV R0, R21 ;  /* 0x0000001500007202 */ /* 0x000fe40000000f00 */
[----:B------:R-:W-:-:S07]  /*1d30*/  MOV R36, 0x1d50 ;  /* 0x00001d5000247802 */ /* 0x000fce0000000f00 */
[----:B-1----:R-:W-:Y:S05]  /*1d40*/  CALL.REL.NOINC `($__internal_0_$__cuda_sm3x_div_rn_noftz_f32_slowpath) ;  /* 0x0000001800907944 */ /* 0x002fea0003c00000 */
[----:B------:R-:W-:-:S07]  /*1d50*/  IMAD.MOV.U32 R29, RZ, RZ, R0 ;  /* 0x000000ffff1d7224 */ /* 0x000fce00078e0000 */
.L_x_40:
[----:B-1----:R-:W-:Y:S05]  /*1d60*/  BSYNC.RECONVERGENT B6 ;  /* 0x0000000000067941 */ /* 0x002fea0003800200 */
.L_x_39:
        /* <DEDUP_REMOVED lines=14> */
.L_x_42:
[----:B------:R-:W-:Y:S05]  /*1e50*/  BSYNC.RECONVERGENT B6 ;  /* 0x0000000000067941 */ /* 0x000fea0003800200 */
.L_x_41:
[----:B------:R-:W0:Y:S02]  /*1e60*/  LDC.64 R24, c[0x0][0x380] ;  /* 0x0000e000ff187b82 */ /* 0x000e240000000a00 */
[----:B0-----:R-:W-:-:S04]  /*1e70*/  IMAD.WIDE R42, R7, 0x4, R24 ;  /* 0x00000004072a7825 */ /* 0x001fc800078e0218 */
[--C-:B------:R-:W-:Y:S02]  /*1e80*/  IMAD.WIDE R36, R8, 0x4, R24.reuse ;  /* 0x0000000408247825 */ /* 0x100fe400078e0218 */
[----:B------:R-:W2:Y:S02]  /*1e90*/  LDG.E R42, desc[UR4][R42.64] ;  /* 0x000000042a2a7981 */ /* 0x000ea4000c1e1900 */
[--C-:B------:R-:W-:Y:S02]  /*1ea0*/  IMAD.WIDE R22, R4, 0x4, R24.reuse ;  /* 0x0000000404167825 */ /* 0x100fe400078e0218 */
[----:B------:R-:W2:Y:S02]  /*1eb0*/  LDG.E R36, desc[UR4][R36.64] ;  /* 0x0000000424247981 */ /* 0x000ea4000c1e1900 */
[----:B------:R-:W-:Y:S02]  /*1ec0*/  IMAD.WIDE R24, R3, 0x4, R24 ;  /* 0x0000000403187825 */ /* 0x000fe400078e0218 */
[----:B------:R-:W2:Y:S04]  /*1ed0*/  LDG.E R41, desc[UR4][R22.64] ;  /* 0x0000000416297981 */ /* 0x000ea8000c1e1900 */
[----:B------:R-:W3:Y:S01]  /*1ee0*/  LDG.E R38, desc[UR4][R24.64] ;  /* 0x0000000418267981 */ /* 0x000ee2000c1e1900 */
[----:B------:R-:W0:Y:S01]  /*1ef0*/  MUFU.RCP R44, R21 ;  /* 0x00000015002c7308 */ /* 0x000e220000001000 */
[----:B------:R-:W-:-:S04]  /*1f00*/  FMUL R39, R39, R0 ;  /* 0x0000000027277220 */ /* 0x000fc80000400000 */
[----:B------:R-:W-:-:S05]  /*1f10*/  FFMA R45, R40, R29, R39 ;  /* 0x0000001d282d7223 */ /* 0x000fca0000000027 */
[----:B------:R-:W-:Y:S01]  /*1f20*/  FSETP.GT.AND P1, PT, R45, R32, PT ;  /* 0x000000202d00720b */ /* 0x000fe20003f24000 */
[----:B0-----:R-:W-:-:S04]  /*1f30*/  FFMA R39, -R21, R44, 1 ;  /* 0x3f80000015277423 */ /* 0x001fc8000000012c */
[----:B------:R-:W-:Y:S01]  /*1f40*/  FFMA R39, R44, R39, R44 ;  /* 0x000000272c277223 */ /* 0x000fe2000000002c */
[----:B------:R-:W-:Y:S07]  /*1f50*/  BSSY.RECONVERGENT B6, `(.L_x_43) ;  /* 0x0000016000067945 */ /* 0x000fee0003800200 */
[----:B------:R-:W-:Y:S01]  /*1f60*/  @P1 FADD R32, RZ, R45 ;  /* 0x0000002dff201221 */ /* 0x000fe20000000000 */
[----:B------:R-:W-:Y:S01]  /*1f70*/  @P1 IMAD.MOV.U32 R14, RZ, RZ, R29 ;  /* 0x000000ffff0e1224 */ /* 0x000fe200078e001d */
[----:B------:R-:W-:Y:S01]  /*1f80*/  @P1 MOV R13, R0 ;  /* 0x00000000000d1202 */ /* 0x000fe20000000f00 */
[----:B------:R-:W-:Y:S01]  /*1f90*/  @P1 IMAD.MOV.U32 R11, RZ, RZ, R5 ;  /* 0x000000ffff0b1224 */ /* 0x000fe200078e0005 */
[----:B------:R-:W-:Y:S01]  /*1fa0*/  @P1 MOV R10, R15 ;  /* 0x0000000f000a1202 */ /* 0x000fe20000000f00 */
[----:B------:R-:W-:Y:S01]  /*1fb0*/  @P1 IMAD.MOV.U32 R9, RZ, RZ, R27 ;  /* 0x000000ffff091224 */ /* 0x000fe200078e001b */
[----:B------:R-:W-:-:S02]  /*1fc0*/  @P1 MOV R12, R31 ;  /* 0x0000001f000c1202 */ /* 0x000fc40000000f00 */
[----:B--2---:R-:W-:-:S04]  /*1fd0*/  IADD3 R41, PT, PT, R42, -R41, -R36 ;  /* 0x800000292a297210 */ /* 0x004fc80007ffe824 */
[----:B---3--:R-:W-:-:S04]  /*1fe0*/  IADD3 R41, PT, PT, R41, R38, RZ ;  /* 0x0000002629297210 */ /* 0x008fc80007ffe0ff */
[----:B------:R-:W-:-:S04]  /*1ff0*/  I2FP.F32.U32 R40, R41 ;  /* 0x0000002900287245 */ /* 0x000fc80000201000 */
[----:B------:R-:W0:Y:S01]  /*2000*/  FCHK P0, R40, R21 ;  /* 0x0000001528007302 */ /* 0x000e220000000000 */
[----:B------:R-:W-:-:S04]  /*2010*/  FFMA R36, R39, R40, RZ ;  /* 0x0000002827247223 */ /* 0x000fc800000000ff */
[----:B------:R-:W-:Y:S01]  /*2020*/  FFMA R37, -R21, R36, R40 ;  /* 0x0000002415257223 */ /* 0x000fe20000000128 */
[----:B------:R-:W-:-:S03]  /*2030*/  IADD3 R41, PT, PT, -R41, UR10, RZ ;  /* 0x0000000a29297c10 */ /* 0x000fc6000fffe1ff */
[----:B------:R-:W-:Y:S01]  /*2040*/  FFMA R39, R39, R37, R36 ;  /* 0x0000002527277223 */ /* 0x000fe20000000024 */
[----:B0-----:R-:W-:Y:S06]  /*2050*/  @!P0 BRA `(.L_x_44) ;  /* 0x0000000000148947 */ /* 0x001fec0003800000 */
[----:B------:R-:W-:Y:S01]  /*2060*/  IMAD.MOV.U32 R45, RZ, RZ, R40 ;  /* 0x000000ffff2d7224 */ /* 0x000fe200078e0028 */
[----:B------:R-:W-:Y:S02]  /*2070*/  MOV R0, R21 ;  /* 0x0000001500007202 */ /* 0x000fe40000000f00 */
[----:B------:R-:W-:-:S07]  /*2080*/  MOV R36, 0x20a0 ;  /* 0x000020a000247802 */ /* 0x000fce0000000f00 */
[----:B------:R-:W-:Y:S05]  /*2090*/  CALL.REL.NOINC `($__internal_0_$__cuda_sm3x_div_rn_noftz_f32_slowpath) ;  /* 0x0000001400bc7944 */ /* 0x000fea0003c00000 */
[----:B------:R-:W-:-:S07]  /*20a0*/  IMAD.MOV.U32 R39, RZ, RZ, R0 ;  /* 0x000000ffff277224 */ /* 0x000fce00078e0000 */
.L_x_44:
[----:B------:R-:W-:Y:S05]  /*20b0*/  BSYNC.RECONVERGENT B6 ;  /* 0x0000000000067941 */ /* 0x000fea0003800200 */
.L_x_43:
        /* <DEDUP_REMOVED lines=14> */
.L_x_46:
[----:B------:R-:W-:Y:S05]  /*21a0*/  BSYNC.RECONVERGENT B6 ;  /* 0x0000000000067941 */ /* 0x000fea0003800200 */
.L_x_45:
[----:B------:R-:W-:Y:S01]  /*21b0*/  SHF.R.S32.HI R37, RZ, 0x1f, R27 ;  /* 0x0000001fff257819 */ /* 0x000fe2000001141b */
[----:B------:R-:W2:Y:S01]  /*21c0*/  LDG.E R43, desc[UR4][R24.64+0x4] ;  /* 0x00000404182b7981 */ /* 0x000ea2000c1e1900 */
[----:B------:R-:W-:-:S04]  /*21d0*/  IADD3 R29, P0, P1, R27, -0x1, R35 ;  /* 0xffffffff1b1d7810 */ /* 0x000fc8000791e023 */
[----:B------:R-:W-:Y:S02]  /*21e0*/  IADD3.X R37, PT, PT, R37, -0x1, RZ, P0, P1 ;  /* 0xffffffff25257810 */ /* 0x000fe400007e24ff */
[-C--:B------:R-:W-:Y:S02]  /*21f0*/  IADD3 R27, P0, PT, R16, R29.reuse, RZ ;  /* 0x0000001d101b7210 */ /* 0x080fe40007f1e0ff */
[----:B------:R-:W-:Y:S02]  /*2200*/  IADD3 R29, P1, PT, R18, R29, RZ ;  /* 0x0000001d121d7210 */ /* 0x000fe40007f3e0ff */
[----:B------:R-:W-:-:S03]  /*2210*/  IADD3.X R38, PT, PT, R28, R37, RZ, P0, !PT ;  /* 0x000000251c267210 */ /* 0x000fc600007fe4ff */
[----:B------:R-:W-:Y:S01]  /*2220*/  IMAD.X R36, R26, 0x1, R37, P1 ;  /* 0x000000011a247824 */ /* 0x000fe200008e0625 */
[----:B------:R-:W-:Y:S01]  /*2230*/  LEA R26, P0, R27, UR12, 0x2 ;  /* 0x0000000c1b1a7c11 */ /* 0x000fe2000f8010ff */
[----:B------:R-:W3:Y:S01]  /*2240*/  LDG.E R37, desc[UR4][R22.64+0x4] ;  /* 0x0000040416257981 */ /* 0x000ee2000c1e1900 */
[----:B------:R-:W-:Y:S02]  /*2250*/  LEA R28, P1, R29, UR12, 0x2 ;  /* 0x0000000c1d1c7c11 */ /* 0x000fe4000f8210ff */
[----:B------:R-:W-:Y:S02]  /*2260*/  LEA.HI.X R27, R27, UR13, R38, 0x2, P0 ;  /* 0x0000000d1b1b7c11 */ /* 0x000fe400080f1426 */
[----:B------:R-:W-:-:S03]  /*2270*/  LEA.HI.X R29, R29, UR13, R36, 0x2, P1 ;  /* 0x0000000d1d1d7c11 */ /* 0x000fc600088f1424 */
[----:B------:R-:W3:Y:S04]  /*2280*/  LDG.E R36, desc[UR4][R26.64+0x8] ;  /* 0x000008041a247981 */ /* 0x000ee8000c1e1900 */
[----:B------:R-:W3:Y:S01]  /*2290*/  LDG.E R38, desc[UR4][R28.64+0x8] ;  /* 0x000008041c267981 */ /* 0x000ee2000c1e1900 */
[----:B------:R-:W0:Y:S01]  /*22a0*/  MUFU.RCP R42, R21 ;  /* 0x00000015002a7308 */ /* 0x000e220000001000 */
[----:B------:R-:W-:-:S04]  /*22b0*/  FMUL R41, R41, R0 ;  /* 0x0000000029297220 */ /* 0x000fc80000400000 */
[----:B------:R-:W-:-:S05]  /*22c0*/  FFMA R41, R40, R39, R41 ;  /* 0x0000002728297223 */ /* 0x000fca0000000029 */
[----:B------:R-:W-:Y:S01]  /*22d0*/  FSETP.GT.AND P1, PT, R41, R32, PT ;  /* 0x000000202900720b */ /* 0x000fe20003f24000 */
[----:B------:R-:W-:-:S12]  /*22e0*/  BSSY.RECONVERGENT B6, `(.L_x_47) ;  /* 0x0000018000067945 */ /* 0x000fd80003800200 */
[----:B------:R-:W-:Y:S01]  /*22f0*/  @P1 FADD R32, RZ, R41 ;  /* 0x00000029ff201221 */ /* 0x000fe20000000000 */
[----:B------:R-:W-:Y:S01]  /*2300*/  @P1 IMAD.MOV.U32 R14, RZ, RZ, R39 ;  /* 0x000000ffff0e1224 */ /* 0x000fe200078e0027 */
[----:B------:R-:W-:Y:S01]  /*2310*/  @P1 MOV R13, R0 ;  /* 0x00000000000d1202 */ /* 0x000fe20000000f00 */
[----:B------:R-:W-:Y:S01]  /*2320*/  @P1 VIADD R11, R5, 0x1 ;  /* 0x00000001050b1836 */ /* 0x000fe20000000000 */
[----:B------:R-:W-:Y:S01]  /*2330*/  @P1 MOV R10, R15 ;  /* 0x0000000f000a1202 */ /* 0x000fe20000000f00 */
[----:B------:R-:W-:Y:S01]  /*2340*/  @P1 IMAD.MOV.U32 R9, RZ, RZ, R6 ;  /* 0x000000ffff091224 */ /* 0x000fe200078e0006 */
[----:B------:R-:W-:Y:S02]  /*2350*/  @P1 MOV R12, R31 ;  /* 0x0000001f000c1202 */ /* 0x000fe40000000f00 */
[----:B---3--:R-:W-:-:S04]  /*2360*/  IADD3 R36, PT, PT, R36, -R37, -R38 ;  /* 0x8000002524247210 */ /* 0x008fc80007ffe826 */
[----:B--2---:R-:W-:-:S04]  /*2370*/  IADD3 R36, PT, PT, R36, R43, RZ ;  /* 0x0000002b24247210 */ /* 0x004fc80007ffe0ff */
[----:B------:R-:W-:Y:S01]  /*2380*/  I2FP.F32.U32 R40, R36 ;  /* 0x0000002400287245 */ /* 0x000fe20000201000 */
[----:B0-----:R-:W-:-:S03]  /*2390*/  FFMA R37, -R21, R42, 1 ;  /* 0x3f80000015257423 */ /* 0x001fc6000000012a */
[----:B------:R-:W0:Y:S01]  /*23a0*/  FCHK P0, R40, R21 ;  /* 0x0000001528007302 */ /* 0x000e220000000000 */
[----:B------:R-:W-:-:S04]  /*23b0*/  FFMA R37, R42, R37, R42 ;  /* 0x000000252a257223 */ /* 0x000fc8000000002a */
[----:B------:R-:W-:-:S04]  /*23c0*/  FFMA R38, R37, R40, RZ ;  /* 0x0000002825267223 */ /* 0x000fc800000000ff */
[----:B------:R-:W-:-:S04]  /*23d0*/  FFMA R41, -R21, R38, R40 ;  /* 0x0000002615297223 */ /* 0x000fc80000000128 */
[----:B------:R-:W-:Y:S01]  /*23e0*/  FFMA R39, R37, R41, R38 ;  /* 0x0000002925277223 */ /* 0x000fe20000000026 */
[----:B------:R-:W-:Y:S01]  /*23f0*/  IADD3 R41, PT, PT, -R36, UR10, RZ ;  /* 0x0000000a24297c10 */ /* 0x000fe2000fffe1ff */
[----:B0-----:R-:W-:Y:S06]  /*2400*/  @!P0 BRA `(.L_x_48) ;  /* 0x0000000000148947 */ /* 0x001fec0003800000 */
[----:B------:R-:W-:Y:S01]  /*2410*/  IMAD.MOV.U32 R45, RZ, RZ, R40 ;  /* 0x000000ffff2d7224 */ /* 0x000fe200078e0028 */
[----:B------:R-:W-:Y:S02]  /*2420*/  MOV R0, R21 ;  /* 0x0000001500007202 */ /* 0x000fe40000000f00 */
[----:B------:R-:W-:-:S07]  /*2430*/  MOV R36, 0x2450 ;  /* 0x0000245000247802 */ /* 0x000fce0000000f00 */
[----:B------:R-:W-:Y:S05]  /*2440*/  CALL.REL.NOINC `($__internal_0_$__cuda_sm3x_div_rn_noftz_f32_slowpath) ;  /* 0x0000001000d07944 */ /* 0x000fea0003c00000 */
[----:B------:R-:W-:-:S07]  /*2450*/  IMAD.MOV.U32 R39, RZ, RZ, R0 ;  /* 0x000000ffff277224 */ /* 0x000fce00078e0000 */
.L_x_48:
[----:B------:R-:W-:Y:S05]  /*2460*/  BSYNC.RECONVERGENT B6 ;  /* 0x0000000000067941 */ /* 0x000fea0003800200 */
.L_x_47:
        /* <DEDUP_REMOVED lines=14> */
.L_x_50:
[----:B------:R-:W-:Y:S05]  /*2550*/  BSYNC.RECONVERGENT B6 ;  /* 0x0000000000067941 */ /* 0x000fea0003800200 */
.L_x_49:
[----:B------:R-:W2:Y:S04]  /*2560*/  LDG.E R26, desc[UR4][R26.64+0xc] ;  /* 0x00000c041a1a7981 */ /* 0x000ea8000c1e1900 */
[----:B------:R-:W2:Y:S04]  /*2570*/  LDG.E R23, desc[UR4][R22.64+0x8] ;  /* 0x0000080416177981 */ /* 0x000ea8000c1e1900 */
[----:B------:R-:W2:Y:S04]  /*2580*/  LDG.E R28, desc[UR4][R28.64+0xc] ;  /* 0x00000c041c1c7981 */ /* 0x000ea8000c1e1900 */
[----:B------:R-:W3:Y:S01]  /*2590*/  LDG.E R25, desc[UR4][R24.64+0x8] ;  /* 0x0000080418197981 */ /* 0x000ee2000c1e1900 */
[----:B------:R-:W0:Y:S01]  /*25a0*/  MUFU.RCP R38, R21 ;  /* 0x0000001500267308 */ /* 0x000e220000001000 */
[----:B------:R-:W-:Y:S01]  /*25b0*/  FMUL R41, R41, R0 ;  /* 0x0000000029297220 */ /* 0x000fe20000400000 */
[----:B------:R-:W-:Y:S03]  /*25c0*/  BSSY.RECONVERGENT B6, `(.L_x_51) ;  /* 0x000001a000067945 */ /* 0x000fe60003800200 */
[----:B------:R-:W-:-:S05]  /*25d0*/  FFMA R41, R40, R39, R41 ;  /* 0x0000002728297223 */ /* 0x000fca0000000029 */
[----:B------:R-:W-:Y:S01]  /*25e0*/  FSETP.GT.AND P1, PT, R41, R32, PT ;  /* 0x000000202900720b */ /* 0x000fe20003f24000 */
[----:B0-----:R-:W-:-:S12]  /*25f0*/  FFMA R37, -R21, R38, 1 ;  /* 0x3f80000015257423 */ /* 0x001fd80000000126 */
[----:B------:R-:W-:Y:S01]  /*2600*/  @P1 FADD R32, RZ, R41 ;  /* 0x00000029ff201221 */ /* 0x000fe20000000000 */
[----:B------:R-:W-:Y:S01]  /*2610*/  @P1 IMAD.MOV.U32 R14, RZ, RZ, R39 ;  /* 0x000000ffff0e1224 */ /* 0x000fe200078e0027 */
[----:B------:R-:W-:Y:S01]  /*2620*/  @P1 MOV R13, R0 ;  /* 0x00000000000d1202 */ /* 0x000fe20000000f00 */
[----:B------:R-:W-:Y:S01]  /*2630*/  @P1 VIADD R11, R5, 0x2 ;  /* 0x00000002050b1836 */ /* 0x000fe20000000000 */
[----:B------:R-:W-:Y:S01]  /*2640*/  @P1 IADD3 R9, PT, PT, R6, 0x1, RZ ;  /* 0x0000000106091810 */ /* 0x000fe20007ffe0ff */
[----:B------:R-:W-:Y:S01]  /*2650*/  @P1 IMAD.MOV.U32 R10, RZ, RZ, R15 ;  /* 0x000000ffff0a1224 */ /* 0x000fe200078e000f */
[----:B------:R-:W-:Y:S02]  /*2660*/  @P1 MOV R12, R31 ;  /* 0x0000001f000c1202 */ /* 0x000fe40000000f00 */
[----:B--2---:R-:W-:Y:S01]  /*2670*/  IADD3 R36, PT, PT, R26, -R23, -R28 ;  /* 0x800000171a247210 */ /* 0x004fe20007ffe81c */
[----:B------:R-:W-:-:S03]  /*2680*/  FFMA R23, R38, R37, R38 ;  /* 0x0000002526177223 */ /* 0x000fc60000000026 */
[----:B---3--:R-:W-:-:S04]  /*2690*/  IADD3 R36, PT, PT, R36, R25, RZ ;  /* 0x0000001924247210 */ /* 0x008fc80007ffe0ff */
[----:B------:R-:W-:-:S04]  /*26a0*/  I2FP.F32.U32 R26, R36 ;  /* 0x00000024001a7245 */ /* 0x000fc80000201000 */
[----:B------:R-:W0:Y:S01]  /*26b0*/  FCHK P0, R26, R21 ;  /* 0x000000151a007302 */ /* 0x000e220000000000 */
        /* <DEDUP_REMOVED lines=10> */
.L_x_52:
[----:B------:R-:W-:Y:S05]  /*2760*/  BSYNC.RECONVERGENT B6 ;  /* 0x0000000000067941 */ /* 0x000fea0003800200 */
.L_x_51:
        /* <DEDUP_REMOVED lines=14> */
.L_x_54:
[----:B------:R-:W-:Y:S05]  /*2850*/  BSYNC.RECONVERGENT B6 ;  /* 0x0000000000067941 */ /* 0x000fea0003800200 */
.L_x_53:
[----:B------:R-:W-:Y:S01]  /*2860*/  FMUL R23, R23, R0 ;  /* 0x0000000017177220 */ /* 0x000fe20000400000 */
[----:B------:R-:W-:Y:S01]  /*2870*/  IADD3 R2, PT, PT, R2, 0x4, RZ ;  /* 0x0000000402027810 */ /* 0x000fe20007ffe0ff */
[----:B------:R-:W-:Y:S01]  /*2880*/  VIADD R8, R8, 0x4 ;  /* 0x0000000408087836 */ /* 0x000fe20000000000 */
[----:B------:R-:W-:Y:S01]  /*2890*/  IADD3 R3, PT, PT, R3, 0x4, RZ ;  /* 0x0000000403037810 */ /* 0x000fe20007ffe0ff */
[----:B------:R-:W-:Y:S01]  /*28a0*/  FFMA R23, R26, R25, R23 ;  /* 0x000000191a177223 */ /* 0x000fe20000000017 */
[----:B------:R-:W-:Y:S01]  /*28b0*/  ISETP.NE.AND P1, PT, R2, RZ, PT ;  /* 0x000000ff0200720c */ /* 0x000fe20003f25270 */
[----:B------:R-:W-:Y:S01]  /*28c0*/  VIADD R7, R7, 0x4 ;  /* 0x0000000407077836 */ /* 0x000fe20000000000 */
[----:B------:R-:W-:Y:S02]  /*28d0*/  IADD3 R4, PT, PT, R4, 0x4, RZ ;  /* 0x0000000404047810 */ /* 0x000fe40007ffe0ff */
[----:B------:R-:W-:-:S13]  /*28e0*/  FSETP.GT.AND P0, PT, R23, R32, PT ;  /* 0x000000201700720b */ /* 0x000fda0003f04000 */
[C---:B------:R-:W-:Y:S01]  /*28f0*/  @P0 VIADD R11, R5.reuse, 0x3 ;  /* 0x00000003050b0836 */ /* 0x040fe20000000000 */
[C---:B------:R-:W-:Y:S01]  /*2900*/  @P0 IADD3 R9, PT, PT, R6.reuse, 0x2, RZ ;  /* 0x0000000206090810 */ /* 0x040fe20007ffe0ff */
[----:B------:R-:W-:Y:S01]  /*2910*/  @P0 FADD R32, RZ, R23 ;  /* 0x00000017ff200221 */ /* 0x000fe20000000000 */
[----:B------:R-:W-:Y:S01]  /*2920*/  @P0 MOV R14, R25 ;  /* 0x00000019000e0202 */ /* 0x000fe20000000f00 */
[----:B------:R-:W-:Y:S01]  /*2930*/  @P0 IMAD.MOV.U32 R13, RZ, RZ, R0 ;  /* 0x000000ffff0d0224 */ /* 0x000fe200078e0000 */
[----:B------:R-:W-:Y:S01]  /*2940*/  @P0 MOV R12, R31 ;  /* 0x0000001f000c0202 */ /* 0x000fe20000000f00 */
[----:B------:R-:W-:Y:S01]  /*2950*/  @P0 IMAD.MOV.U32 R10, RZ, RZ, R15 ;  /* 0x000000ffff0a0224 */ /* 0x000fe200078e000f */
[----:B------:R-:W-:Y:S01]  /*2960*/  IADD3 R5, PT, PT, R5, 0x4, RZ ;  /* 0x0000000405057810 */ /* 0x000fe20007ffe0ff */
[----:B------:R-:W-:Y:S01]  /*2970*/  VIADD R6, R6, 0x4 ;  /* 0x0000000406067836 */ /* 0x000fe20000000000 */
[----:B------:R-:W-:Y:S06]  /*2980*/  @P1 BRA `(.L_x_55) ;  /* 0xfffffff000441947 */ /* 0x000fec000383ffff */
[----:B------:R-:W-:Y:S05]  /*2990*/  BSYNC.RECONVERGENT B4 ;  /* 0x0000000000047941 */ /* 0x000fea0003800200 */
.L_x_38:
[----:B------:R-:W-:-:S07]  /*29a0*/  IMAD.MOV.U32 R25, RZ, RZ, R30 ;  /* 0x000000ffff197224 */ /* 0x000fce00078e001e */
.L_x_37:
[----:B0123--:R-:W-:Y:S05]  /*29b0*/  BSYNC.RECONVERGENT B5 ;  /* 0x0000000000057941 */ /* 0x00ffea0003800200 */
.L_x_36:
[----:B------:R-:W-:-:S13]  /*29c0*/  ISETP.NE.AND P0, PT, R19, RZ, PT ;  /* 0x000000ff1300720c */ /* 0x000fda0003f05270 */
[----:B------:R-:W-:Y:S05]  /*29d0*/  @!P0 BRA `(.L_x_23) ;  /* 0x0000000c00088947 */ /* 0x000fea0003800000 */
[----:B------:R-:W0:Y:S01]  /*29e0*/  LDCU.64 UR8, c[0x0][0x380] ;  /* 0x00007000ff0877ac */ /* 0x000e220008000a00 */
[----:B------:R-:W-:Y:S02]  /*29f0*/  ISETP.NE.AND P0, PT, R25, RZ, PT ;  /* 0x000000ff1900720c */ /* 0x000fe40003f05270 */
[----:B------:R-:W-:Y:S01]  /*2a00*/  IADD3 R7, PT, PT, R35, R25, RZ ;  /* 0x0000001923077210 */ /* 0x000fe20007ffe0ff */
[----:B------:R-:W1:Y:S01]  /*2a10*/  LDCU UR6, c[0x0][0x398] ;  /* 0x00007300ff0677ac */ /* 0x000e620008000800 */
[----:B------:R-:W-:Y:S02]  /*2a20*/  SHF.R.S32.HI R3, RZ, 0x1f, R16 ;  /* 0x0000001fff037819 */ /* 0x000fe40000011410 */
[----:B------:R-:W-:Y:S02]  /*2a30*/  SHF.R.S32.HI R23, RZ, 0x1f, R7 ;  /* 0x0000001fff177819 */ /* 0x000fe40000011407 */
[----:B------:R-:W-:Y:S02]  /*2a40*/  IADD3 R5, P2, PT, R16, R7, RZ ;  /* 0x0000000710057210 */ /* 0x000fe40007f5e0ff */
[----:B------:R-:W-:-:S02]  /*2a50*/  SHF.R.S32.HI R2, RZ, 0x1f, R18 ;  /* 0x0000001fff027819 */ /* 0x000fc40000011412 */
[----:B------:R-:W-:Y:S01]  /*2a60*/  IADD3 R0, P1, PT, R18, R7, RZ ;  /* 0x0000000712007210 */ /* 0x000fe20007f3e0ff */
[----:B------:R-:W-:Y:S01]  /*2a70*/  IMAD.X R6, R3, 0x1, R23, P2 ;  /* 0x0000000103067824 */ /* 0x000fe200010e0617 */
[----:B------:R-:W-:Y:S02]  /*2a80*/  @P0 IADD3 R8, P2, PT, R16, R25, RZ ;  /* 0x0000001910080210 */ /* 0x000fe40007f5e0ff */
[----:B------:R-:W-:Y:S02]  /*2a90*/  IADD3.X R23, PT, PT, R23, R2, RZ, P1, !PT ;  /* 0x0000000217177210 */ /* 0x000fe40000ffe4ff */
[----:B0-----:R-:W-:Y:S02]  /*2aa0*/  LEA R4, P3, R5, UR8, 0x2 ;  /* 0x0000000805047c11 */ /* 0x001fe4000f8610ff */
[----:B------:R-:W-:Y:S02]  /*2ab0*/  @P0 LEA.HI.X.SX32 R29, R25, R3, 0x1, P2 ;  /* 0x00000003191d0211 */ /* 0x000fe400010f0eff */
[----:B------:R-:W-:-:S02]  /*2ac0*/  LEA.HI.X R5, R5, UR9, R6, 0x2, P3 ;  /* 0x0000000905057c11 */ /* 0x000fc400098f1406 */
[----:B------:R-:W-:Y:S02]  /*2ad0*/  LEA R26, P3, R0, UR8, 0x2 ;  /* 0x00000008001a7c11 */ /* 0x000fe4000f8610ff */
[----:B------:R-:W-:Y:S02]  /*2ae0*/  @P0 LEA R22, P1, R8, UR8, 0x2 ;  /* 0x0000000808160c11 */ /* 0x000fe4000f8210ff */
[----:B------:R-:W-:Y:S02]  /*2af0*/  LEA.HI.X R27, R0, UR9, R23, 0x2, P3 ;  /* 0x00000009001b7c11 */ /* 0x000fe400098f1417 */
[----:B------:R-:W-:Y:S01]  /*2b00*/  @P0 LEA.HI.X R23, R8, UR9, R29, 0x2, P1 ;  /* 0x0000000908170c11 */ /* 0x000fe200088f141d */
[----:B------:R0:W2:Y:S01]  /*2b10*/  LDG.E R0, desc[UR4][R4.64+-0x4] ;  /* 0xfffffc0404007981 */ /* 0x0000a2000c1e1900 */
[----:B------:R-:W-:-:S03]  /*2b20*/  @P0 IADD3 R6, P2, PT, R18, R25, RZ ;  /* 0x0000001912060210 */ /* 0x000fc60007f5e0ff */
[----:B------:R-:W3:Y:S01]  /*2b30*/  LDG.E R27, desc[UR4][R26.64+-0x4] ;  /* 0xfffffc041a1b7981 */ /* 0x000ee2000c1e1900 */
[----:B------:R-:W-:Y:S02]  /*2b40*/  @P0 LEA.HI.X.SX32 R29, R25, R2, 0x1, P2 ;  /* 0x00000002191d0211 */ /* 0x000fe400010f0eff */
[C---:B------:R-:W-:Y:S01]  /*2b50*/  @P0 LEA R28, P1, R6.reuse, UR8, 0x2 ;  /* 0x00000008061c0c11 */ /* 0x040fe2000f8210ff */
[----:B------:R-:W2:Y:S03]  /*2b60*/  @P0 LDG.E R23, desc[UR4][R22.64+-0x4] ;  /* 0xfffffc0416170981 */ /* 0x000ea6000c1e1900 */
[----:B------:R-:W-:-:S06]  /*2b70*/  @P0 LEA.HI.X R29, R6, UR9, R29, 0x2, P1 ;  /* 0x00000009061d0c11 */ /* 0x000fcc00088f141d */
[----:B------:R-:W4:Y:S01]  /*2b80*/  @P0 LDG.E R29, desc[UR4][R28.64+-0x4] ;  /* 0xfffffc041c1d0981 */ /* 0x000f22000c1e1900 */
[----:B------:R-:W0:Y:S01]  /*2b90*/  MUFU.RCP R6, R21 ;  /* 0x0000001500067308 */ /* 0x000e220000001000 */
[----:B------:R-:W-:Y:S01]  /*2ba0*/  BSSY.RECONVERGENT B4, `(.L_x_56) ;  /* 0x0000012000047945 */ /* 0x000fe20003800200 */
[----:B0-----:R-:W-:Y:S01]  /*2bb0*/  FFMA R5, -R21, R6, 1 ;  /* 0x3f80000015057423 */ /* 0x001fe20000000106 */
[----:B--2---:R-:W-:-:S05]  /*2bc0*/  @P0 IMAD.IADD R0, R0, 0x1, -R23 ;  /* 0x0000000100000824 */ /* 0x004fca00078e0a17 */
[----:B---3--:R-:W-:-:S05]  /*2bd0*/  IADD3 R0, PT, PT, -R27, R0, RZ ;  /* 0x000000001b007210 */ /* 0x008fca0007ffe1ff */
[----:B----4-:R-:W-:-:S05]  /*2be0*/  @P0 IMAD.IADD R0, R0, 0x1, R29 ;  /* 0x0000000100000824 */ /* 0x010fca00078e021d */
[----:B------:R-:W-:-:S04]  /*2bf0*/  I2FP.F32.U32 R4, R0 ;  /* 0x0000000000047245 */ /* 0x000fc80000201000 */
[----:B------:R-:W0:Y:S01]  /*2c00*/  FCHK P0, R4, R21 ;  /* 0x0000001504007302 */ /* 0x000e220000000000 */
[----:B------:R-:W-:-:S04]  /*2c10*/  FFMA R23, R6, R5, R6 ;  /* 0x0000000506177223 */ /* 0x000fc80000000006 */
[----:B------:R-:W-:Y:S01]  /*2c20*/  FFMA R6, R23, R4, RZ ;  /* 0x0000000417067223 */ /* 0x000fe200000000ff */
[----:B-1----:R-:W-:-:S03]  /*2c30*/  IADD3 R5, PT, PT, -R0, UR6, RZ ;  /* 0x0000000600057c10 */ /* 0x002fc6000fffe1ff */
        /* <DEDUP_REMOVED lines=8> */
.L_x_57:
[----:B------:R-:W-:Y:S05]  /*2cc0*/  BSYNC.RECONVERGENT B4 ;  /* 0x0000000000047941 */ /* 0x000fea0003800200 */
.L_x_56:
        /* <DEDUP_REMOVED lines=14> */
.L_x_59:
[----:B------:R-:W-:Y:S05]  /*2db0*/  BSYNC.RECONVERGENT B4 ;  /* 0x0000000000047941 */ /* 0x000fea0003800200 */
.L_x_58:
[----:B------:R-:W-:Y:S01]  /*2dc0*/  FMUL R5, R5, R0 ;  /* 0x0000000005057220 */ /* 0x000fe20000400000 */
[----:B------:R-:W-:-:S03]  /*2dd0*/  ISETP.NE.AND P1, PT, R19, 0x1, PT ;  /* 0x000000011300780c */ /* 0x000fc60003f25270 */
[----:B------:R-:W-:-:S05]  /*2de0*/  FFMA R5, R4, R23, R5 ;  /* 0x0000001704057223 */ /* 0x000fca0000000005 */
[----:B------:R-:W-:-:S13]  /*2df0*/  FSETP.GT.AND P0, PT, R5, R32, PT ;  /* 0x000000200500720b */ /* 0x000fda0003f04000 */
[----:B------:R-:W-:Y:S01]  /*2e00*/  @P0 FADD R32, RZ, R5 ;  /* 0x00000005ff200221 */ /* 0x000fe20000000000 */
[----:B------:R-:W-:Y:S01]  /*2e10*/  @P0 IMAD.MOV.U32 R14, RZ, RZ, R23 ;  /* 0x000000ffff0e0224 */ /* 0x000fe200078e0017 */
[----:B------:R-:W-:Y:S01]  /*2e20*/  @P0 MOV R13, R0 ;  /* 0x00000000000d0202 */ /* 0x000fe20000000f00 */
[----:B------:R-:W-:Y:S01]  /*2e30*/  @P0 IMAD.MOV.U32 R11, RZ, RZ, R7 ;  /* 0x000000ffff0b0224 */ /* 0x000fe200078e0007 */
[----:B------:R-:W-:Y:S01]  /*2e40*/  @P0 MOV R10, R15 ;  /* 0x0000000f000a0202 */ /* 0x000fe20000000f00 */
[----:B------:R-:W-:Y:S01]  /*2e50*/  @P0 IMAD.MOV.U32 R9, RZ, RZ, R25 ;  /* 0x000000ffff090224 */ /* 0x000fe200078e0019 */
[----:B------:R-:W-:Y:S01]  /*2e60*/  @P0 MOV R12, R31 ;  /* 0x0000001f000c0202 */ /* 0x000fe20000000f00 */
[----:B------:R-:W-:Y:S06]  /*2e70*/  @!P1 BRA `(.L_x_23) ;  /* 0x0000000400e09947 */ /* 0x000fec0003800000 */
[----:B------:R-:W0:Y:S01]  /*2e80*/  LDC.64 R26, c[0x0][0x380] ;  /* 0x0000e000ff1a7b82 */ /* 0x000e220000000a00 */
[----:B------:R-:W-:Y:S01]  /*2e90*/  IADD3 R0, PT, PT, R18, R25, RZ ;  /* 0x0000001912007210 */ /* 0x000fe20007ffe0ff */
[----:B------:R-:W-:Y:S01]  /*2ea0*/  IMAD.IADD R28, R16, 0x1, R25 ;  /* 0x00000001101c7824 */ /* 0x000fe200078e0219 */
[----:B------:R-:W1:Y:S01]  /*2eb0*/  MUFU.RCP R6, R21 ;  /* 0x0000001500067308 */ /* 0x000e620000001000 */
[----:B------:R-:W2:Y:S01]  /*2ec0*/  LDCU UR6, c[0x0][0x398] ;  /* 0x00007300ff0677ac */ /* 0x000ea20008000800 */
[C---:B------:R-:W-:Y:S01]  /*2ed0*/  IADD3 R23, PT, PT, R35.reuse, R0, RZ ;  /* 0x0000000023177210 */ /* 0x040fe20007ffe0ff */
[----:B------:R-:W-:-:S04]  /*2ee0*/  IMAD.IADD R37, R35, 0x1, R28 ;  /* 0x0000000123257824 */ /* 0x000fc800078e021c */
[----:B0-----:R-:W-:-:S04]  /*2ef0*/  IMAD.WIDE R36, R37, 0x4, R26 ;  /* 0x0000000425247825 */ /* 0x001fc800078e021a */
[--C-:B------:R-:W-:Y:S02]  /*2f00*/  IMAD.WIDE R22, R23, 0x4, R26.reuse ;  /* 0x0000000417167825 */ /* 0x100fe400078e021a */
[----:B------:R-:W3:Y:S02]  /*2f10*/  LDG.E R36, desc[UR4][R36.64] ;  /* 0x0000000424247981 */ /* 0x000ee4000c1e1900 */
[--C-:B------:R-:W-:Y:S02]  /*2f20*/  IMAD.WIDE R28, R28, 0x4, R26.reuse ;  /* 0x000000041c1c7825 */ /* 0x100fe400078e021a */
[----:B------:R-:W3:Y:S02]  /*2f30*/  LDG.E R22, desc[UR4][R22.64] ;  /* 0x0000000416167981 */ /* 0x000ee4000c1e1900 */
[----:B------:R-:W-:Y:S02]  /*2f40*/  IMAD.WIDE R26, R0, 0x4, R26 ;  /* 0x00000004001a7825 */ /* 0x000fe400078e021a */
[----:B------:R-:W3:Y:S04]  /*2f50*/  LDG.E R5, desc[UR4][R28.64] ;  /* 0x000000041c057981 */ /* 0x000ee8000c1e1900 */
[----:B------:R-:W4:Y:S01]  /*2f60*/  LDG.E R0, desc[UR4][R26.64] ;  /* 0x000000041a007981 */ /* 0x000f22000c1e1900 */
[----:B-1----:R-:W-:-:S04]  /*2f70*/  FFMA R39, -R21, R6, 1 ;  /* 0x3f80000015277423 */ /* 0x002fc80000000106 */
[----:B------:R-:W-:Y:S01]  /*2f80*/  FFMA R39, R6, R39, R6 ;  /* 0x0000002706277223 */ /* 0x000fe20000000006 */
[----:B------:R-:W-:Y:S01]  /*2f90*/  BSSY.RECONVERGENT B4, `(.L_x_60) ;  /* 0x000000f000047945 */ /* 0x000fe20003800200 */
[----:B---3--:R-:W-:-:S05]  /*2fa0*/  IADD3 R5, PT, PT, R36, -R5, -R22 ;  /* 0x8000000524057210 */ /* 0x008fca0007ffe816 */
[----:B----4-:R-:W-:-:S05]  /*2fb0*/  IMAD.IADD R5, R5, 0x1, R0 ;  /* 0x0000000105057824 */ /* 0x010fca00078e0200 */
[----:B------:R-:W-:-:S04]  /*2fc0*/  I2FP.F32.U32 R4, R5 ;  /* 0x0000000500047245 */ /* 0x000fc80000201000 */
[----:B------:R-:W0:Y:S01]  /*2fd0*/  FCHK P0, R4, R21 ;  /* 0x0000001504007302 */ /* 0x000e220000000000 */
[----:B------:R-:W-:Y:S01]  /*2fe0*/  FFMA R0, R39, R4, RZ ;  /* 0x0000000427007223 */ /* 0x000fe200000000ff */
[----:B--2---:R-:W-:-:S03]  /*2ff0*/  IADD3 R5, PT, PT, -R5, UR6, RZ ;  /* 0x0000000605057c10 */ /* 0x004fc6000fffe1ff */
        /* <DEDUP_REMOVED lines=8> */
.L_x_61:
[----:B------:R-:W-:Y:S05]  /*3080*/  BSYNC.RECONVERGENT B4 ;  /* 0x0000000000047941 */ /* 0x000fea0003800200 */
.L_x_60:
        /* <DEDUP_REMOVED lines=14> */
.L_x_63:
[----:B------:R-:W-:Y:S05]  /*3170*/  BSYNC.RECONVERGENT B4 ;  /* 0x0000000000047941 */ /* 0x000fea0003800200 */
.L_x_62:
[----:B------:R-:W-:Y:S01]  /*3180*/  FMUL R5, R5, R0 ;  /* 0x0000000005057220 */ /* 0x000fe20000400000 */
[----:B------:R-:W-:-:S03]  /*3190*/  ISETP.NE.AND P1, PT, R19, 0x2, PT ;  /* 0x000000021300780c */ /* 0x000fc60003f25270 */
[----:B------:R-:W-:-:S05]  /*31a0*/  FFMA R5, R4, R23, R5 ;  /* 0x0000001704057223 */ /* 0x000fca0000000005 */
[----:B------:R-:W-:-:S13]  /*31b0*/  FSETP.GT.AND P0, PT, R5, R32, PT ;  /* 0x000000200500720b */ /* 0x000fda0003f04000 */
[----:B------:R-:W-:Y:S01]  /*31c0*/  @P0 FADD R32, RZ, R5 ;  /* 0x00000005ff200221 */ /* 0x000fe20000000000 */
[----:B------:R-:W-:Y:S01]  /*31d0*/  @P0 IMAD.MOV.U32 R14, RZ, RZ, R23 ;  /* 0x000000ffff0e0224 */ /* 0x000fe200078e0017 */
[----:B------:R-:W-:Y:S01]  /*31e0*/  @P0 MOV R13, R0 ;  /* 0x00000000000d0202 */ /* 0x000fe20000000f00 */
[----:B------:R-:W-:Y:S01]  /*31f0*/  @P0 VIADD R11, R7, 0x1 ;  /* 0x00000001070b0836 */ /* 0x000fe20000000000 */
[----:B------:R-:W-:Y:S01]  /*3200*/  @P0 IADD3 R9, PT, PT, R25, 0x1, RZ ;  /* 0x0000000119090810 */ /* 0x000fe20007ffe0ff */
[----:B------:R-:W-:Y:S01]  /*3210*/  @P0 IMAD.MOV.U32 R10, RZ, RZ, R15 ;  /* 0x000000ffff0a0224 */ /* 0x000fe200078e000f */
[----:B------:R-:W-:Y:S01]  /*3220*/  @P0 MOV R12, R31 ;  /* 0x0000001f000c0202 */ /* 0x000fe20000000f00 */
[----:B------:R-:W-:Y:S06]  /*3230*/  @!P1 BRA `(.L_x_23) ;  /* 0x0000000000f09947 */ /* 0x000fec0003800000 */
[----:B------:R-:W0:Y:S01]  /*3240*/  LDCU.64 UR8, c[0x0][0x380] ;  /* 0x00007000ff0877ac */ /* 0x000e220008000a00 */
[----:B------:R-:W-:Y:S01]  /*3250*/  VIADD R7, R7, 0x2 ;  /* 0x0000000207077836 */ /* 0x000fe20000000000 */
[----:B------:R-:W2:Y:S04]  /*3260*/  LDG.E R29, desc[UR4][R28.64+0x4] ;  /* 0x000004041c1d7981 */ /* 0x000ea8000c1e1900 */
[----:B------:R-:W3:Y:S01]  /*3270*/  LDG.E R27, desc[UR4][R26.64+0x4] ;  /* 0x000004041a1b7981 */ /* 0x000ee2000c1e1900 */
[-C--:B------:R-:W-:Y:S01]  /*3280*/  IADD3 R16, P0, PT, R16, R7.reuse, RZ ;  /* 0x0000000710107210 */ /* 0x080fe20007f1e0ff */
[----:B------:R-:W1:Y:S01]  /*3290*/  MUFU.RCP R4, R21 ;  /* 0x0000001500047308 */ /* 0x000e620000001000 */
[----:B------:R-:W-:Y:S01]  /*32a0*/  SHF.R.S32.HI R0, RZ, 0x1f, R7 ;  /* 0x0000001fff007819 */ /* 0x000fe20000011407 */
[----:B------:R-:W4:Y:S01]  /*32b0*/  LDCU UR6, c[0x0][0x398] ;  /* 0x00007300ff0677ac */ /* 0x000f220008000800 */
[----:B------:R-:W-:-:S02]  /*32c0*/  IADD3 R18, P1, PT, R18, R7, RZ ;  /* 0x0000000712127210 */ /* 0x000fc40007f3e0ff */
[----:B------:R-:W-:-:S03]  /*32d0*/  IADD3.X R5, PT, PT, R3, R0, RZ, P0, !PT ;  /* 0x0000000003057210 */ /* 0x000fc600007fe4ff */
[----:B------:R-:W-:Y:S01]  /*32e0*/  IMAD.X R3, R2, 0x1, R0, P1 ;  /* 0x0000000102037824 */ /* 0x000fe200008e0600 */
[----:B0-----:R-:W-:Y:S02]  /*32f0*/  LEA R36, P0, R16, UR8, 0x2 ;  /* 0x0000000810247c11 */ /* 0x001fe4000f8010ff */
[----:B------:R-:W-:Y:S02]  /*3300*/  LEA R22, P1, R18, UR8, 0x2 ;  /* 0x0000000812167c11 */ /* 0x000fe4000f8210ff */
[----:B------:R-:W-:Y:S02]  /*3310*/  LEA.HI.X R37, R16, UR9, R5, 0x2, P0 ;  /* 0x0000000910257c11 */ /* 0x000fe400080f1405 */
[----:B------:R-:W-:-:S03]  /*3320*/  LEA.HI.X R23, R18, UR9, R3, 0x2, P1 ;  /* 0x0000000912177c11 */ /* 0x000fc600088f1403 */
[----:B------:R-:W2:Y:S04]  /*3330*/  LDG.E R36, desc[UR4][R36.64+-0x4] ;  /* 0xfffffc0424247981 */ /* 0x000ea8000c1e1900 */
[----:B------:R-:W2:Y:S01]  /*3340*/  LDG.E R22, desc[UR4][R22.64+-0x4] ;  /* 0xfffffc0416167981 */ /* 0x000ea2000c1e1900 */
[----:B-1----:R-:W-:-:S04]  /*3350*/  FFMA R5, -R21, R4, 1 ;  /* 0x3f80000015057423 */ /* 0x002fc80000000104 */
[----:B------:R-:W-:Y:S01]  /*3360*/  FFMA R5, R4, R5, R4 ;  /* 0x0000000504057223 */ /* 0x000fe20000000004 */
[----:B------:R-:W-:Y:S01]  /*3370*/  BSSY.RECONVERGENT B4, `(.L_x_64) ;  /* 0x000000f000047945 */ /* 0x000fe20003800200 */
[----:B--2---:R-:W-:-:S04]  /*3380*/  IADD3 R0, PT, PT, R36, -R29, -R22 ;  /* 0x8000001d24007210 */ /* 0x004fc80007ffe816 */
[----:B---3--:R-:W-:-:S04]  /*3390*/  IADD3 R0, PT, PT, R0, R27, RZ ;  /* 0x0000001b00007210 */ /* 0x008fc80007ffe0ff */
[----:B------:R-:W-:-:S04]  /*33a0*/  I2FP.F32.U32 R2, R0 ;  /* 0x0000000000027245 */ /* 0x000fc80000201000 */
[----:B------:R-:W0:Y:S01]  /*33b0*/  FCHK P0, R2, R21 ;  /* 0x0000001502007302 */ /* 0x000e220000000000 */
[----:B------:R-:W-:Y:S01]  /*33c0*/  FFMA R4, R5, R2, RZ ;  /* 0x0000000205047223 */ /* 0x000fe200000000ff */
[----:B----4-:R-:W-:-:S03]  /*33d0*/  IADD3 R3, PT, PT, -R0, UR6, RZ ;  /* 0x0000000600037c10 */ /* 0x010fc6000fffe1ff */
        /* <DEDUP_REMOVED lines=8> */
.L_x_65:
[----:B------:R-:W-:Y:S05]  /*3460*/  BSYNC.RECONVERGENT B4 ;  /* 0x0000000000047941 */ /* 0x000fea0003800200 */
.L_x_64:
        /* <DEDUP_REMOVED lines=14> */
.L_x_67:
[----:B------:R-:W-:Y:S05]  /*3550*/  BSYNC.RECONVERGENT B4 ;  /* 0x0000000000047941 */ /* 0x000fea0003800200 */
.L_x_66:
[----:B------:R-:W-:-:S04]  /*3560*/  FMUL R3, R3, R0 ;  /* 0x0000000003037220 */ /* 0x000fc80000400000 */
[----:B------:R-:W-:-:S05]  /*3570*/  FFMA R3, R2, R5, R3 ;  /* 0x0000000502037223 */ /* 0x000fca0000000003 */
[----:B------:R-:W-:-:S13]  /*3580*/  FSETP.GT.AND P0, PT, R3, R32, PT ;  /* 0x000000200300720b */ /* 0x000fda0003f04000 */
[----:B------:R-:W-:Y:S01]  /*3590*/  @P0 FADD R32, RZ, R3 ;  /* 0x00000003ff200221 */ /* 0x000fe20000000000 */
[----:B------:R-:W-:Y:S01]  /*35a0*/  @P0 IADD3 R9, PT, PT, R25, 0x2, RZ ;  /* 0x0000000219090810 */ /* 0x000fe20007ffe0ff */
[----:B------:R-:W-:Y:S01]  /*35b0*/  @P0 IMAD.MOV.U32 R14, RZ, RZ, R5 ;  /* 0x000000ffff0e0224 */ /* 0x000fe200078e0005 */
[----:B------:R-:W-:Y:S01]  /*35c0*/  @P0 MOV R13, R0 ;  /* 0x00000000000d0202 */ /* 0x000fe20000000f00 */
[----:B------:R-:W-:Y:S01]  /*35d0*/  @P0 IMAD.MOV.U32 R11, RZ, RZ, R7 ;  /* 0x000000ffff0b0224 */ /* 0x000fe200078e0007 */
[----:B------:R-:W-:Y:S01]  /*35e0*/  @P0 MOV R10, R15 ;  /* 0x0000000f000a0202 */ /* 0x000fe20000000f00 */
[----:B------:R-:W-:-:S07]  /*35f0*/  @P0 IMAD.MOV.U32 R12, RZ, RZ, R31 ;  /* 0x000000ffff0c0224 */ /* 0x000fce00078e001f */
.L_x_23:
[----:B------:R-:W-:Y:S05]  /*3600*/  BSYNC.RECONVERGENT B0 ;  /* 0x0000000000007941 */ /* 0x000fea0003800200 */
.L_x_1:
[----:B------:R-:W0:Y:S02]  /*3610*/  LDCU UR6, c[0x0][0x390] ;  /* 0x00007200ff0677ac */ /* 0x000e240008000800 */
[----:B0-----:R-:W-:-:S04]  /*3620*/  IADD3 R0, PT, PT, -R34, UR6, RZ ;  /* 0x0000000622007c10 */ /* 0x001fc8000fffe1ff */
[C---:B------:R-:W-:Y:S02]  /*3630*/  ISETP.NE.AND P0, PT, R31.reuse, R0, PT ;  /* 0x000000001f00720c */ /* 0x040fe40003f05270 */
[----:B------:R-:W-:-:S11]  /*3640*/  IADD3 R31, PT, PT, R31, 0x1, RZ ;  /* 0x000000011f1f7810 */ /* 0x000fd60007ffe0ff */
[----:B------:R-:W-:Y:S05]  /*3650*/  @P0 BRA `(.L_x_68) ;  /* 0xffffffc800f80947 */ /* 0x000fea000383ffff */
[----:B------:R-:W-:Y:S05]  /*3660*/  BSYNC.RECONVERGENT B1 ;  /* 0x0000000000017941 */ /* 0x000fea0003800200 */
.L_x_0:
[----:B------:R-:W0:Y:S01]  /*3670*/  LDCU UR6, c[0x0][0x394] ;  /* 0x00007280ff0677ac */ /* 0x000e220008000800 */
[----:B------:R-:W1:Y:S01]  /*3680*/  LDC.64 R2, c[0x0][0x388] ;  /* 0x0000e200ff027b82 */ /* 0x000e620000000a00 */
[----:B------:R-:W-:-:S04]  /*3690*/  VIADD R34, R34, 0xffffffff ;  /* 0xffffffff22227836 */ /* 0x000fc80000000000 */
[----:B0-----:R-:W-:-:S05]  /*36a0*/  IMAD R34, R34, UR6, R35 ;  /* 0x0000000622227c24 */ /* 0x001fca000f8e0223 */
[----:B------:R-:W-:-:S05]  /*36b0*/  IADD3 R5, PT, PT, R34, -0x1, RZ ;  /* 0xffffffff22057810 */ /* 0x000fca0007ffe0ff */
[----:B-1----:R-:W-:-:S05]  /*36c0*/  IMAD.WIDE R2, R5, 0x2c, R2 ;  /* 0x0000002c05027825 */ /* 0x002fca00078e0202 */
[----:B------:R-:W-:Y:S04]  /*36d0*/  STG.E desc[UR4][R2.64], R32 ;  /* 0x0000002002007986 */ /* 0x000fe8000c101904 */
        /* <DEDUP_REMOVED lines=9> */
[----:B------:R-:W-:Y:S01]  /*3770*/  STG.E desc[UR4][R2.64+0x28], R14 ;  /* 0x0000280e02007986 */ /* 0x000fe2000c101904 */
[----:B------:R-:W-:Y:S05]  /*3780*/  EXIT ;  /* 0x000000000000794d */ /* 0x000fea0003800000 */
        .weak           $__internal_0_$__cuda_sm3x_div_rn_noftz_f32_slowpath
        .type           $__internal_0_$__cuda_sm3x_div_rn_noftz_f32_slowpath,@function
        .size           $__internal_0_$__cuda_sm3x_div_rn_noftz_f32_slowpath,(.L_x_81 - $__internal_0_$__cuda_sm3x_div_rn_noftz_f32_slowpath)
$__internal_0_$__cuda_sm3x_div_rn_noftz_f32_slowpath:
[----:B------:R-:W-:Y:S01]  /*3790*/  SHF.R.U32.HI R37, RZ, 0x17, R0 ;  /* 0x00000017ff257819 */ /* 0x000fe20000011600 */
[----:B------:R-:W-:Y:S01]  /*37a0*/  BSSY.RECONVERGENT B2, `(.L_x_69) ;  /* 0x0000062000027945 */ /* 0x000fe20003800200 */
[----:B------:R-:W-:Y:S02]  /*37b0*/  SHF.R.U32.HI R42, RZ, 0x17, R45 ;  /* 0x00000017ff2a7819 */ /* 0x000fe4000001162d */
[----:B------:R-:W-:Y:S02]  /*37c0*/  LOP3.LUT R37, R37, 0xff, RZ, 0xc0, !PT ;  /* 0x000000ff25257812 */ /* 0x000fe400078ec0ff */
[----:B------:R-:W-:-:S03]  /*37d0*/  LOP3.LUT R42, R42, 0xff, RZ, 0xc0, !PT ;  /* 0x000000ff2a2a7812 */ /* 0x000fc600078ec0ff */
[----:B------:R-:W-:Y:S01]  /*37e0*/  VIADD R43, R37, 0xffffffff ;  /* 0xffffffff252b7836 */ /* 0x000fe20000000000 */
[----:B------:R-:W-:-:S04]  /*37f0*/  IADD3 R44, PT, PT, R42, -0x1, RZ ;  /* 0xffffffff2a2c7810 */ /* 0x000fc80007ffe0ff */
[----:B------:R-:W-:-:S04]  /*3800*/  ISETP.GT.U32.AND P0, PT, R43, 0xfd, PT ;  /* 0x000000fd2b00780c */ /* 0x000fc80003f04070 */
[----:B------:R-:W-:-:S13]  /*3810*/  ISETP.GT.U32.OR P0, PT, R44, 0xfd, P0 ;  /* 0x000000fd2c00780c */ /* 0x000fda0000704470 */
[----:B------:R-:W-:Y:S01]  /*3820*/  @!P0 IMAD.MOV.U32 R38, RZ, RZ, RZ ;  /* 0x000000ffff268224 */ /* 0x000fe200078e00ff */
[----:B------:R-:W-:Y:S06]  /*3830*/  @!P0 BRA `(.L_x_70) ;  /* 0x00000000005c8947 */ /* 0x000fec0003800000 */
[----:B------:R-:W-:Y:S02]  /*3840*/  FSETP.GTU.FTZ.AND P0, PT, |R45|, +INF , PT ;  /* 0x7f8000002d00780b */ /* 0x000fe40003f1c200 */
[----:B------:R-:W-:-:S04]  /*3850*/  FSETP.GTU.FTZ.AND P1, PT, |R0|, +INF , PT ;  /* 0x7f8000000000780b */ /* 0x000fc80003f3c200 */
[----:B------:R-:W-:-:S13]  /*3860*/  PLOP3.LUT P0, PT, P0, P1, PT, 0xf8, 0x8f ;  /* 0x00000000008f781c */ /* 0x000fda0000703f70 */
[----:B------:R-:W-:Y:S05]  /*3870*/  @P0 BRA `(.L_x_71) ;  /* 0x00000004004c0947 */ /* 0x000fea0003800000 */
[----:B------:R-:W-:-:S13]  /*3880*/  LOP3.LUT P0, RZ, R0, 0x7fffffff, R45, 0xc8, !PT ;  /* 0x7fffffff00ff7812 */ /* 0x000fda000780c82d */
[----:B------:R-:W-:Y:S05]  /*3890*/  @!P0 BRA `(.L_x_72) ;  /* 0x00000004003c8947 */ /* 0x000fea0003800000 */
[C---:B------:R-:W-:Y:S02]  /*38a0*/  FSETP.NEU.FTZ.AND P1, PT, |R45|.reuse, +INF , PT ;  /* 0x7f8000002d00780b */ /* 0x040fe40003f3d200 */
[----:B------:R-:W-:Y:S02]  /*38b0*/  FSETP.NEU.FTZ.AND P2, PT, |R0|, +INF , PT ;  /* 0x7f8000000000780b */ /* 0x000fe40003f5d200 */
[----:B------:R-:W-:-:S11]  /*38c0*/  FSETP.NEU.FTZ.AND P0, PT, |R45|, +INF , PT ;  /* 0x7f8000002d00780b */ /* 0x000fd60003f1d200 */
[----:B------:R-:W-:Y:S05]  /*38d0*/  @!P2 BRA !P1, `(.L_x_72) ;  /* 0x00000004002ca947 */ /* 0x000fea0004800000 */
[----:B------:R-:W-:-:S04]  /*38e0*/  LOP3.LUT P1, RZ, R45, 0x7fffffff, RZ, 0xc0, !PT ;  /* 0x7fffffff2dff7812 */ /* 0x000fc8000782c0ff */
[----:B------:R-:W-:-:S13]  /*38f0*/  PLOP3.LUT P1, PT, P2, P1, PT, 0x2f, 0xf2 ;  /* 0x0000000000f2781c */ /* 0x000fda0001722577 */
[----:B------:R-:W-:Y:S05]  /*3900*/  @P1 BRA `(.L_x_73) ;  /* 0x0000000400181947 */ /* 0x000fea0003800000 */
[----:B------:R-:W-:-:S04]  /*3910*/  LOP3.LUT P1, RZ, R0, 0x7fffffff, RZ, 0xc0, !PT ;  /* 0x7fffffff00ff7812 */ /* 0x000fc8000782c0ff */
[----:B------:R-:W-:-:S13]  /*3920*/  PLOP3.LUT P0, PT, P0, P1, PT, 0x2f, 0xf2 ;  /* 0x0000000000f2781c */ /* 0x000fda0000702577 */
[----:B------:R-:W-:Y:S05]  /*3930*/  @P0 BRA `(.L_x_74) ;  /* 0x0000000400000947 */ /* 0x000fea0003800000 */
[----:B------:R-:W-:Y:S02]  /*3940*/  ISETP.GE.AND P0, PT, R44, RZ, PT ;  /* 0x000000ff2c00720c */ /* 0x000fe40003f06270 */
[----:B------:R-:W-:-:S11]  /*3950*/  ISETP.GE.AND P1, PT, R43, RZ, PT ;  /* 0x000000ff2b00720c */ /* 0x000fd60003f26270 */
[----:B------:R-:W-:Y:S01]  /*3960*/  @P0 MOV R38, RZ ;  /* 0x000000ff00260202 */ /* 0x000fe20000000f00 */
[----:B------:R-:W-:Y:S02]  /*3970*/  @!P0 IMAD.MOV.U32 R38, RZ, RZ, -0x40 ;  /* 0xffffffc0ff268424 */ /* 0x000fe400078e00ff */
[----:B------:R-:W-:Y:S01]  /*3980*/  @!P0 FFMA R45, R45, 1.84467440737095516160e+19, RZ ;  /* 0x5f8000002d2d8823 */ /* 0x000fe200000000ff */
[----:B------:R-:W-:Y:S02]  /*3990*/  @!P1 FFMA R0, R0, 1.84467440737095516160e+19, RZ ;  /* 0x5f80000000009823 */ /* 0x000fe400000000ff */
[----:B------:R-:W-:-:S07]  /*39a0*/  @!P1 IADD3 R38, PT, PT, R38, 0x40, RZ ;  /* 0x0000004026269810 */ /* 0x000fce0007ffe0ff */
.L_x_70:
[----:B------:R-:W-:Y:S01]  /*39b0*/  LEA R43, R37, 0xc0800000, 0x17 ;  /* 0xc0800000252b7811 */ /* 0x000fe200078eb8ff */
[----:B------:R-:W-:Y:S01]  /*39c0*/  BSSY.RECONVERGENT B3, `(.L_x_75) ;  /* 0x0000036000037945 */ /* 0x000fe20003800200 */
[----:B------:R-:W-:-:S03]  /*39d0*/  IADD3 R42, PT, PT, R42, -0x7f, RZ ;  /* 0xffffff812a2a7810 */ /* 0x000fc60007ffe0ff */
[----:B------:R-:W-:Y:S02]  /*39e0*/  IMAD.IADD R46, R0, 0x1, -R43 ;  /* 0x00000001002e7824 */ /* 0x000fe400078e0a2b */
[----:B------:R-:W-:Y:S02]  /*39f0*/  IMAD R0, R42, -0x800000, R45 ;  /* 0xff8000002a007824 */ /* 0x000fe400078e022d */
[----:B------:R-:W0:Y:S01]  /*3a00*/  MUFU.RCP R44, R46 ;  /* 0x0000002e002c7308 */ /* 0x000e220000001000 */
[----:B------:R-:W-:-:S04]  /*3a10*/  FADD.FTZ R43, -R46, -RZ ;  /* 0x800000ff2e2b7221 */ /* 0x000fc80000010100 */
[----:B0-----:R-:W-:-:S04]  /*3a20*/  FFMA R47, R44, R43, 1 ;  /* 0x3f8000002c2f7423 */ /* 0x001fc8000000002b */
[----:B------:R-:W-:-:S04]  /*3a30*/  FFMA R47, R44, R47, R44 ;  /* 0x0000002f2c2f7223 */ /* 0x000fc8000000002c */
[----:B------:R-:W-:-:S04]  /*3a40*/  FFMA R44, R0, R47, RZ ;  /* 0x0000002f002c7223 */ /* 0x000fc800000000ff */
[----:B------:R-:W-:-:S04]  /*3a50*/  FFMA R45, R43, R44, R0 ;  /* 0x0000002c2b2d7223 */ /* 0x000fc80000000000 */
[----:B------:R-:W-:Y:S01]  /*3a60*/  FFMA R44, R47, R45, R44 ;  /* 0x0000002d2f2c7223 */ /* 0x000fe2000000002c */
[----:B------:R-:W-:-:S03]  /*3a70*/  IADD3 R45, PT, PT, R42, 0x7f, -R37 ;  /* 0x0000007f2a2d7810 */ /* 0x000fc60007ffe825 */
[----:B------:R-:W-:Y:S02]  /*3a80*/  FFMA R43, R43, R44, R0 ;  /* 0x0000002c2b2b7223 */ /* 0x000fe40000000000 */
[----:B------:R-:W-:Y:S02]  /*3a90*/  IMAD.IADD R45, R45, 0x1, R38 ;  /* 0x000000012d2d7824 */ /* 0x000fe400078e0226 */
[----:B------:R-:W-:-:S05]  /*3aa0*/  FFMA R0, R47, R43, R44 ;  /* 0x0000002b2f007223 */ /* 0x000fca000000002c */
[----:B------:R-:W-:-:S04]  /*3ab0*/  SHF.R.U32.HI R37, RZ, 0x17, R0 ;  /* 0x00000017ff257819 */ /* 0x000fc80000011600 */
[----:B------:R-:W-:-:S04]  /*3ac0*/  LOP3.LUT R38, R37, 0xff, RZ, 0xc0, !PT ;  /* 0x000000ff25267812 */ /* 0x000fc800078ec0ff */
[----:B------:R-:W-:-:S05]  /*3ad0*/  IADD3 R37, PT, PT, R38, R45, RZ ;  /* 0x0000002d26257210 */ /* 0x000fca0007ffe0ff */
[----:B------:R-:W-:-:S05]  /*3ae0*/  VIADD R38, R37, 0xffffffff ;  /* 0xffffffff25267836 */ /* 0x000fca0000000000 */
[----:B------:R-:W-:-:S13]  /*3af0*/  ISETP.GE.U32.AND P0, PT, R38, 0xfe, PT ;  /* 0x000000fe2600780c */ /* 0x000fda0003f06070 */
[----:B------:R-:W-:Y:S05]  /*3b00*/  @!P0 BRA `(.L_x_76) ;  /* 0x0000000000808947 */ /* 0x000fea0003800000 */
[----:B------:R-:W-:-:S13]  /*3b10*/  ISETP.GT.AND P0, PT, R37, 0xfe, PT ;  /* 0x000000fe2500780c */ /* 0x000fda0003f04270 */
[----:B------:R-:W-:Y:S05]  /*3b20*/  @P0 BRA `(.L_x_77) ;  /* 0x00000000006c0947 */ /* 0x000fea0003800000 */
[----:B------:R-:W-:-:S13]  /*3b30*/  ISETP.GE.AND P0, PT, R37, 0x1, PT ;  /* 0x000000012500780c */ /* 0x000fda0003f06270 */
[----:B------:R-:W-:Y:S05]  /*3b40*/  @P0 BRA `(.L_x_78) ;  /* 0x0000000000740947 */ /* 0x000fea0003800000 */
[----:B------:R-:W-:Y:S02]  /*3b50*/  ISETP.GE.AND P0, PT, R37, -0x18, PT ;  /* 0xffffffe82500780c */ /* 0x000fe40003f06270 */
[----:B------:R-:W-:-:S11]  /*3b60*/  LOP3.LUT R0, R0, 0x80000000, RZ, 0xc0, !PT ;  /* 0x8000000000007812 */ /* 0x000fd600078ec0ff */
[----:B------:R-:W-:Y:S05]  /*3b70*/  @!P0 BRA `(.L_x_78) ;  /* 0x0000000000688947 */ /* 0x000fea0003800000 */
[CCC-:B------:R-:W-:Y:S01]  /*3b80*/  FFMA.RZ R38, R47.reuse, R43.reuse, R44.reuse ;  /* 0x0000002b2f267223 */ /* 0x1c0fe2000000c02c */
[CCC-:B------:R-:W-:Y:S01]  /*3b90*/  FFMA.RP R42, R47.reuse, R43.reuse, R44.reuse ;  /* 0x0000002b2f2a7223 */ /* 0x1c0fe2000000802c */
[----:B------:R-:W-:Y:S01]  /*3ba0*/  FFMA.RM R47, R47, R43, R44 ;  /* 0x0000002b2f2f7223 */ /* 0x000fe2000000402c */
[C---:B------:R-:W-:Y:S02]  /*3bb0*/  IADD3 R43, PT, PT, R37.reuse, 0x20, RZ ;  /* 0x00000020252b7810 */ /* 0x040fe40007ffe0ff */
[----:B------:R-:W-:Y:S02]  /*3bc0*/  LOP3.LUT R38, R38, 0x7fffff, RZ, 0xc0, !PT ;  /* 0x007fffff26267812 */ /* 0x000fe400078ec0ff */
[C---:B------:R-:W-:Y:S02]  /*3bd0*/  ISETP.NE.AND P2, PT, R37.reuse, RZ, PT ;  /* 0x000000ff2500720c */ /* 0x040fe40003f45270 */
[----:B------:R-:W-:Y:S02]  /*3be0*/  LOP3.LUT R38, R38, 0x800000, RZ, 0xfc, !PT ;  /* 0x0080000026267812 */ /* 0x000fe400078efcff */
[----:B------:R-:W-:Y:S01]  /*3bf0*/  ISETP.NE.AND P1, PT, R37, RZ, PT ;  /* 0x000000ff2500720c */ /* 0x000fe20003f25270 */
[----:B------:R-:W-:Y:S01]  /*3c00*/  IMAD.MOV R37, RZ, RZ, -R37 ;  /* 0x000000ffff257224 */ /* 0x000fe200078e0a25 */
[----:B------:R-:W-:-:S02]  /*3c10*/  SHF.L.U32 R43, R38, R43, RZ ;  /* 0x0000002b262b7219 */ /* 0x000fc400000006ff */
[----:B------:R-:W-:Y:S02]  /*3c20*/  FSETP.NEU.FTZ.AND P0, PT, R42, R47, PT ;  /* 0x0000002f2a00720b */ /* 0x000fe40003f1d000 */
[----:B------:R-:W-:Y:S02]  /*3c30*/  SEL R37, R37, RZ, P2 ;  /* 0x000000ff25257207 */ /* 0x000fe40001000000 */
[----:B------:R-:W-:Y:S02]  /*3c40*/  ISETP.NE.AND P1, PT, R43, RZ, P1 ;  /* 0x000000ff2b00720c */ /* 0x000fe40000f25270 */
[----:B------:R-:W-:Y:S02]  /*3c50*/  SHF.R.U32.HI R42, RZ, R37, R38 ;  /* 0x00000025ff2a7219 */ /* 0x000fe40000011626 */
[----:B------:R-:W-:Y:S02]  /*3c60*/  PLOP3.LUT P0, PT, P0, P1, PT, 0xf8, 0x8f ;  /* 0x00000000008f781c */ /* 0x000fe40000703f70 */
[----:B------:R-:W-:-:S02]  /*3c70*/  SHF.R.U32.HI R38, RZ, 0x1, R42 ;  /* 0x00000001ff267819 */ /* 0x000fc4000001162a */
[----:B------:R-:W-:-:S04]  /*3c80*/  SEL R37, RZ, 0x1, !P0 ;  /* 0x00000001ff257807 */ /* 0x000fc80004000000 */
[----:B------:R-:W-:-:S04]  /*3c90*/  LOP3.LUT R37, R37, 0x1, R38, 0xf8, !PT ;  /* 0x0000000125257812 */ /* 0x000fc800078ef826 */
[----:B------:R-:W-:-:S04]  /*3ca0*/  LOP3.LUT R37, R37, R42, RZ, 0xc0, !PT ;  /* 0x0000002a25257212 */ /* 0x000fc800078ec0ff */
[----:B------:R-:W-:-:S04]  /*3cb0*/  IADD3 R37, PT, PT, R38, R37, RZ ;  /* 0x0000002526257210 */ /* 0x000fc80007ffe0ff */
[----:B------:R-:W-:Y:S01]  /*3cc0*/  LOP3.LUT R0, R37, R0, RZ, 0xfc, !PT ;  /* 0x0000000025007212 */ /* 0x000fe200078efcff */
[----:B------:R-:W-:Y:S06]  /*3cd0*/  BRA `(.L_x_78) ;  /* 0x0000000000107947 */ /* 0x000fec0003800000 */
.L_x_77:
[----:B------:R-:W-:-:S04]  /*3ce0*/  LOP3.LUT R0, R0, 0x80000000, RZ, 0xc0, !PT ;  /* 0x8000000000007812 */ /* 0x000fc800078ec0ff */
[----:B------:R-:W-:Y:S01]  /*3cf0*/  LOP3.LUT R0, R0, 0x7f800000, RZ, 0xfc, !PT ;  /* 0x7f80000000007812 */ /* 0x000fe200078efcff */
[----:B------:R-:W-:Y:S06]  /*3d00*/  BRA `(.L_x_78) ;  /* 0x0000000000047947 */ /* 0x000fec0003800000 */
.L_x_76:
[----:B------:R-:W-:-:S07]  /*3d10*/  IMAD R0, R45, 0x800000, R0 ;  /* 0x008000002d007824 */ /* 0x000fce00078e0200 */
.L_x_78:
[----:B------:R-:W-:Y:S05]  /*3d20*/  BSYNC.RECONVERGENT B3 ;  /* 0x0000000000037941 */ /* 0x000fea0003800200 */
.L_x_75:
[----:B------:R-:W-:Y:S05]  /*3d30*/  BRA `(.L_x_79) ;  /* 0x0000000000207947 */ /* 0x000fea0003800000 */
.L_x_74:
[----:B------:R-:W-:-:S04]  /*3d40*/  LOP3.LUT R0, R0, 0x80000000, R45, 0x48, !PT ;  /* 0x8000000000007812 */ /* 0x000fc800078e482d */
[----:B------:R-:W-:Y:S01]  /*3d50*/  LOP3.LUT R0, R0, 0x7f800000, RZ, 0xfc, !PT ;  /* 0x7f80000000007812 */ /* 0x000fe200078efcff */
[----:B------:R-:W-:Y:S06]  /*3d60*/  BRA `(.L_x_79) ;  /* 0x0000000000147947 */ /* 0x000fec0003800000 */
.L_x_73:
[----:B------:R-:W-:Y:S01]  /*3d70*/  LOP3.LUT R0, R0, 0x80000000, R45, 0x48, !PT ;  /* 0x8000000000007812 */ /* 0x000fe200078e482d */
[----:B------:R-:W-:Y:S06]  /*3d80*/  BRA `(.L_x_79) ;  /* 0x00000000000c7947 */ /* 0x000fec0003800000 */
.L_x_72:
[----:B------:R-:W0:Y:S01]  /*3d90*/  MUFU.RSQ R0, -QNAN ;  /* 0xffc0000000007908 */ /* 0x000e220000001400 */
[----:B------:R-:W-:Y:S05]  /*3da0*/  BRA `(.L_x_79) ;  /* 0x0000000000047947 */ /* 0x000fea0003800000 */
.L_x_71:
[----:B------:R-:W-:-:S07]  /*3db0*/  FADD.FTZ R0, R45, R0 ;  /* 0x000000002d007221 */ /* 0x000fce0000010000 */
.L_x_79:
[----:B------:R-:W-:Y:S05]  /*3dc0*/  BSYNC.RECONVERGENT B2 ;  /* 0x0000000000027941 */ /* 0x000fea0003800200 */
.L_x_69:
[----:B------:R-:W-:-:S04]  /*3dd0*/  HFMA2 R37, -RZ, RZ, 0, 0 ;  /* 0x00000000ff257431 */ /* 0x000fc800000001ff */
[----:B0-----:R-:W-:Y:S05]  /*3de0*/  RET.REL.NODEC R36 `(_Z6kernelPKjP7ResPairiii) ;  /* 0xffffffc024847950 */ /* 0x001fea0003c3ffff */
.L_x_80:
[----:B------:R-:W-:-:S00]  /*3df0*/  BRA `(.L_x_80) ;  /* 0xfffffffc00fc7947 */ /* 0x000fc0000383ffff */
[----:B------:R-:W-:-:S00]  /*3e00*/  NOP ;  /* 0x0000000000007918 */ /* 0x000fc00000000000 */
[----:B------:R-:W-:-:S00]  /*3e10*/  NOP ;  /* 0x0000000000007918 */ /* 0x000fc00000000000 */
[----:B------:R-:W-:-:S00]  /*3e20*/  NOP ;  /* 0x0000000000007918 */ /* 0x000fc00000000000 */
[----:B------:R-:W-:-:S00]  /*3e30*/  NOP ;  /* 0x0000000000007918 */ /* 0x000fc00000000000 */
[----:B------:R-:W-:-:S00]  /*3e40*/  NOP ;  /* 0x0000000000007918 */ /* 0x000fc00000000000 */
[----:B------:R-:W-:-:S00]  /*3e50*/  NOP ;  /* 0x0000000000007918 */ /* 0x000fc00000000000 */
[----:B------:R-:W-:-:S00]  /*3e60*/  NOP ;  /* 0x0000000000007918 */ /* 0x000fc00000000000 */
[----:B------:R-:W-:-:S00]  /*3e70*/  NOP ;  /* 0x0000000000007918 */ /* 0x000fc00000000000 */
.L_x_81:


//--------------------- .nv.shared.reserved.0     --------------------------
	.section	.nv.shared.reserved.0,"aw",@nobits
	.weak		__nv_reservedSMEM_offset_0_alias
	.size		__nv_reservedSMEM_offset_0_alias, 0, 64
	.other		__nv_reservedSMEM_offset_0_alias,@"STO_CUDA_RESERVED_SHARED STV_DEFAULT"
__nv_reservedSMEM_offset_0_alias:
	.zero		0
	.zero		64


//--------------------- .nv.constant0._Z6kernelPKjP7ResPairiii --------------------------
	.section	.nv.constant0._Z6kernelPKjP7ResPairiii,"a",@progbits
	.sectionflags	@""
	.align	4
.nv.constant0._Z6kernelPKjP7ResPairiii:
	.zero		924


//--------------------- SYMBOLS --------------------------

	.type		.nv.reservedSmem.offset0,@object
	.size		.nv.reservedSmem.offset0,0x4
